//
// Generated by NVIDIA NVVM Compiler
//
// Compiler Build ID: CL-36424714
// Cuda compilation tools, release 13.0, V13.0.88
// Based on NVVM 20.0.0
//

.version 9.0
.target sm_100
.address_size 64

	// .globl	_Z20KernelMetropolisEvenPiP17curandStateXORWOWf
.global .align 4 .b8 precalc_xorwow_matrix[102400];
.global .align 4 .b8 precalc_xorwow_offset_matrix[102400];
.global .align 4 .b8 mrg32k3aM1[2304];
.global .align 4 .b8 mrg32k3aM2[2304];
.global .align 4 .b8 mrg32k3aM1SubSeq[2016];
.global .align 4 .b8 mrg32k3aM2SubSeq[2016];
.global .align 4 .b8 mrg32k3aM1Seq[2304];
.global .align 4 .b8 mrg32k3aM2Seq[2304];
.const .align 8 .b8 __cr_lgamma_table[72];

.visible .entry _Z20KernelMetropolisEvenPiP17curandStateXORWOWf(
	.param .u64 .ptr .align 1 _Z20KernelMetropolisEvenPiP17curandStateXORWOWf_param_0,
	.param .u64 .ptr .align 1 _Z20KernelMetropolisEvenPiP17curandStateXORWOWf_param_1,
	.param .f32 _Z20KernelMetropolisEvenPiP17curandStateXORWOWf_param_2
)
{
	.reg .pred 	%p<33>;
	.reg .b32 	%r<540>;
	.reg .b32 	%f<29>;
	.reg .b64 	%rd<35>;

	ld.param.u64 	%rd12, [_Z20KernelMetropolisEvenPiP17curandStateXORWOWf_param_0];
	ld.param.u64 	%rd13, [_Z20KernelMetropolisEvenPiP17curandStateXORWOWf_param_1];
	ld.param.f32 	%f9, [_Z20KernelMetropolisEvenPiP17curandStateXORWOWf_param_2];
	cvta.to.global.u64 	%rd1, %rd12;
	cvta.to.global.u64 	%rd14, %rd13;
	mov.u32 	%r1, %tid.x;
	mov.u32 	%r2, %ctaid.x;
	mov.u32 	%r219, %ntid.x;
	mad.lo.s32 	%r220, %r2, %r219, %r1;
	cvt.s64.s32 	%rd34, %r220;
	mul.wide.s32 	%rd15, %r220, 48;
	add.s64 	%rd3, %rd14, %rd15;
	mov.b32 	%r221, -9920396;
	mov.b32 	%r222, -771510409;
	st.global.v2.u32 	[%rd3], {%r222, %r221};
	mov.b32 	%r223, -123459836;
	mov.b32 	%r224, -308902214;
	st.global.v2.u32 	[%rd3+8], {%r224, %r223};
	mov.b32 	%r225, -127593864;
	mov.b32 	%r226, -589760388;
	st.global.v2.u32 	[%rd3+16], {%r226, %r225};
	setp.eq.s32 	%p1, %r220, 0;
	@%p1 bra 	$L__BB0_42;
	mov.b32 	%r436, 0;
$L__BB0_2:
	and.b64  	%rd5, %rd34, 3;
	setp.eq.s64 	%p2, %rd5, 0;
	@%p2 bra 	$L__BB0_41;
	mul.wide.u32 	%rd16, %r436, 3200;
	mov.u64 	%rd17, precalc_xorwow_matrix;
	add.s64 	%rd6, %rd17, %rd16;
	cvt.u32.u64 	%r4, %rd5;
	mov.b32 	%r437, 0;
$L__BB0_4:
	mov.b32 	%r450, 0;
	mov.u32 	%r451, %r450;
	mov.u32 	%r452, %r450;
	mov.u32 	%r453, %r450;
	mov.u32 	%r454, %r450;
	mov.u32 	%r443, %r450;
$L__BB0_5:
	mul.wide.u32 	%rd18, %r443, 4;
	add.s64 	%rd19, %rd3, %rd18;
	ld.global.u32 	%r12, [%rd19+4];
	shl.b32 	%r13, %r443, 5;
	mov.b32 	%r449, 0;
$L__BB0_6:
	.pragma "nounroll";
	shr.u32 	%r231, %r12, %r449;
	and.b32  	%r232, %r231, 1;
	setp.eq.b32 	%p3, %r232, 1;
	not.pred 	%p4, %p3;
	add.s32 	%r233, %r13, %r449;
	mul.lo.s32 	%r234, %r233, 5;
	mul.wide.u32 	%rd20, %r234, 4;
	add.s64 	%rd7, %rd6, %rd20;
	@%p4 bra 	$L__BB0_8;
	ld.global.u32 	%r235, [%rd7];
	xor.b32  	%r454, %r454, %r235;
	ld.global.u32 	%r236, [%rd7+4];
	xor.b32  	%r453, %r453, %r236;
	ld.global.u32 	%r237, [%rd7+8];
	xor.b32  	%r452, %r452, %r237;
	ld.global.u32 	%r238, [%rd7+12];
	xor.b32  	%r451, %r451, %r238;
	ld.global.u32 	%r239, [%rd7+16];
	xor.b32  	%r450, %r450, %r239;
$L__BB0_8:
	and.b32  	%r241, %r231, 2;
	setp.eq.s32 	%p5, %r241, 0;
	@%p5 bra 	$L__BB0_10;
	ld.global.u32 	%r242, [%rd7+20];
	xor.b32  	%r454, %r454, %r242;
	ld.global.u32 	%r243, [%rd7+24];
	xor.b32  	%r453, %r453, %r243;
	ld.global.u32 	%r244, [%rd7+28];
	xor.b32  	%r452, %r452, %r244;
	ld.global.u32 	%r245, [%rd7+32];
	xor.b32  	%r451, %r451, %r245;
	ld.global.u32 	%r246, [%rd7+36];
	xor.b32  	%r450, %r450, %r246;
$L__BB0_10:
	and.b32  	%r248, %r231, 4;
	setp.eq.s32 	%p6, %r248, 0;
	@%p6 bra 	$L__BB0_12;
	ld.global.u32 	%r249, [%rd7+40];
	xor.b32  	%r454, %r454, %r249;
	ld.global.u32 	%r250, [%rd7+44];
	xor.b32  	%r453, %r453, %r250;
	ld.global.u32 	%r251, [%rd7+48];
	xor.b32  	%r452, %r452, %r251;
	ld.global.u32 	%r252, [%rd7+52];
	xor.b32  	%r451, %r451, %r252;
	ld.global.u32 	%r253, [%rd7+56];
	xor.b32  	%r450, %r450, %r253;
$L__BB0_12:
	and.b32  	%r255, %r231, 8;
	setp.eq.s32 	%p7, %r255, 0;
	@%p7 bra 	$L__BB0_14;
	ld.global.u32 	%r256, [%rd7+60];
	xor.b32  	%r454, %r454, %r256;
	ld.global.u32 	%r257, [%rd7+64];
	xor.b32  	%r453, %r453, %r257;
	ld.global.u32 	%r258, [%rd7+68];
	xor.b32  	%r452, %r452, %r258;
	ld.global.u32 	%r259, [%rd7+72];
	xor.b32  	%r451, %r451, %r259;
	ld.global.u32 	%r260, [%rd7+76];
	xor.b32  	%r450, %r450, %r260;
$L__BB0_14:
	and.b32  	%r262, %r231, 16;
	setp.eq.s32 	%p8, %r262, 0;
	@%p8 bra 	$L__BB0_16;
	ld.global.u32 	%r263, [%rd7+80];
	xor.b32  	%r454, %r454, %r263;
	ld.global.u32 	%r264, [%rd7+84];
	xor.b32  	%r453, %r453, %r264;
	ld.global.u32 	%r265, [%rd7+88];
	xor.b32  	%r452, %r452, %r265;
	ld.global.u32 	%r266, [%rd7+92];
	xor.b32  	%r451, %r451, %r266;
	ld.global.u32 	%r267, [%rd7+96];
	xor.b32  	%r450, %r450, %r267;
$L__BB0_16:
	and.b32  	%r269, %r231, 32;
	setp.eq.s32 	%p9, %r269, 0;
	@%p9 bra 	$L__BB0_18;
	ld.global.u32 	%r270, [%rd7+100];
	xor.b32  	%r454, %r454, %r270;
	ld.global.u32 	%r271, [%rd7+104];
	xor.b32  	%r453, %r453, %r271;
	ld.global.u32 	%r272, [%rd7+108];
	xor.b32  	%r452, %r452, %r272;
	ld.global.u32 	%r273, [%rd7+112];
	xor.b32  	%r451, %r451, %r273;
	ld.global.u32 	%r274, [%rd7+116];
	xor.b32  	%r450, %r450, %r274;
$L__BB0_18:
	and.b32  	%r276, %r231, 64;
	setp.eq.s32 	%p10, %r276, 0;
	@%p10 bra 	$L__BB0_20;
	ld.global.u32 	%r277, [%rd7+120];
	xor.b32  	%r454, %r454, %r277;
	ld.global.u32 	%r278, [%rd7+124];
	xor.b32  	%r453, %r453, %r278;
	ld.global.u32 	%r279, [%rd7+128];
	xor.b32  	%r452, %r452, %r279;
	ld.global.u32 	%r280, [%rd7+132];
	xor.b32  	%r451, %r451, %r280;
	ld.global.u32 	%r281, [%rd7+136];
	xor.b32  	%r450, %r450, %r281;
$L__BB0_20:
	and.b32  	%r283, %r231, 128;
	setp.eq.s32 	%p11, %r283, 0;
	@%p11 bra 	$L__BB0_22;
	ld.global.u32 	%r284, [%rd7+140];
	xor.b32  	%r454, %r454, %r284;
	ld.global.u32 	%r285, [%rd7+144];
	xor.b32  	%r453, %r453, %r285;
	ld.global.u32 	%r286, [%rd7+148];
	xor.b32  	%r452, %r452, %r286;
	ld.global.u32 	%r287, [%rd7+152];
	xor.b32  	%r451, %r451, %r287;
	ld.global.u32 	%r288, [%rd7+156];
	xor.b32  	%r450, %r450, %r288;
$L__BB0_22:
	and.b32  	%r290, %r231, 256;
	setp.eq.s32 	%p12, %r290, 0;
	@%p12 bra 	$L__BB0_24;
	ld.global.u32 	%r291, [%rd7+160];
	xor.b32  	%r454, %r454, %r291;
	ld.global.u32 	%r292, [%rd7+164];
	xor.b32  	%r453, %r453, %r292;
	ld.global.u32 	%r293, [%rd7+168];
	xor.b32  	%r452, %r452, %r293;
	ld.global.u32 	%r294, [%rd7+172];
	xor.b32  	%r451, %r451, %r294;
	ld.global.u32 	%r295, [%rd7+176];
	xor.b32  	%r450, %r450, %r295;
$L__BB0_24:
	and.b32  	%r297, %r231, 512;
	setp.eq.s32 	%p13, %r297, 0;
	@%p13 bra 	$L__BB0_26;
	ld.global.u32 	%r298, [%rd7+180];
	xor.b32  	%r454, %r454, %r298;
	ld.global.u32 	%r299, [%rd7+184];
	xor.b32  	%r453, %r453, %r299;
	ld.global.u32 	%r300, [%rd7+188];
	xor.b32  	%r452, %r452, %r300;
	ld.global.u32 	%r301, [%rd7+192];
	xor.b32  	%r451, %r451, %r301;
	ld.global.u32 	%r302, [%rd7+196];
	xor.b32  	%r450, %r450, %r302;
$L__BB0_26:
	and.b32  	%r304, %r231, 1024;
	setp.eq.s32 	%p14, %r304, 0;
	@%p14 bra 	$L__BB0_28;
	ld.global.u32 	%r305, [%rd7+200];
	xor.b32  	%r454, %r454, %r305;
	ld.global.u32 	%r306, [%rd7+204];
	xor.b32  	%r453, %r453, %r306;
	ld.global.u32 	%r307, [%rd7+208];
	xor.b32  	%r452, %r452, %r307;
	ld.global.u32 	%r308, [%rd7+212];
	xor.b32  	%r451, %r451, %r308;
	ld.global.u32 	%r309, [%rd7+216];
	xor.b32  	%r450, %r450, %r309;
$L__BB0_28:
	and.b32  	%r311, %r231, 2048;
	setp.eq.s32 	%p15, %r311, 0;
	@%p15 bra 	$L__BB0_30;
	ld.global.u32 	%r312, [%rd7+220];
	xor.b32  	%r454, %r454, %r312;
	ld.global.u32 	%r313, [%rd7+224];
	xor.b32  	%r453, %r453, %r313;
	ld.global.u32 	%r314, [%rd7+228];
	xor.b32  	%r452, %r452, %r314;
	ld.global.u32 	%r315, [%rd7+232];
	xor.b32  	%r451, %r451, %r315;
	ld.global.u32 	%r316, [%rd7+236];
	xor.b32  	%r450, %r450, %r316;
$L__BB0_30:
	and.b32  	%r318, %r231, 4096;
	setp.eq.s32 	%p16, %r318, 0;
	@%p16 bra 	$L__BB0_32;
	ld.global.u32 	%r319, [%rd7+240];
	xor.b32  	%r454, %r454, %r319;
	ld.global.u32 	%r320, [%rd7+244];
	xor.b32  	%r453, %r453, %r320;
	ld.global.u32 	%r321, [%rd7+248];
	xor.b32  	%r452, %r452, %r321;
	ld.global.u32 	%r322, [%rd7+252];
	xor.b32  	%r451, %r451, %r322;
	ld.global.u32 	%r323, [%rd7+256];
	xor.b32  	%r450, %r450, %r323;
$L__BB0_32:
	and.b32  	%r325, %r231, 8192;
	setp.eq.s32 	%p17, %r325, 0;
	@%p17 bra 	$L__BB0_34;
	ld.global.u32 	%r326, [%rd7+260];
	xor.b32  	%r454, %r454, %r326;
	ld.global.u32 	%r327, [%rd7+264];
	xor.b32  	%r453, %r453, %r327;
	ld.global.u32 	%r328, [%rd7+268];
	xor.b32  	%r452, %r452, %r328;
	ld.global.u32 	%r329, [%rd7+272];
	xor.b32  	%r451, %r451, %r329;
	ld.global.u32 	%r330, [%rd7+276];
	xor.b32  	%r450, %r450, %r330;
$L__BB0_34:
	and.b32  	%r332, %r231, 16384;
	setp.eq.s32 	%p18, %r332, 0;
	@%p18 bra 	$L__BB0_36;
	ld.global.u32 	%r333, [%rd7+280];
	xor.b32  	%r454, %r454, %r333;
	ld.global.u32 	%r334, [%rd7+284];
	xor.b32  	%r453, %r453, %r334;
	ld.global.u32 	%r335, [%rd7+288];
	xor.b32  	%r452, %r452, %r335;
	ld.global.u32 	%r336, [%rd7+292];
	xor.b32  	%r451, %r451, %r336;
	ld.global.u32 	%r337, [%rd7+296];
	xor.b32  	%r450, %r450, %r337;
$L__BB0_36:
	and.b32  	%r339, %r231, 32768;
	setp.eq.s32 	%p19, %r339, 0;
	@%p19 bra 	$L__BB0_38;
	ld.global.u32 	%r340, [%rd7+300];
	xor.b32  	%r454, %r454, %r340;
	ld.global.u32 	%r341, [%rd7+304];
	xor.b32  	%r453, %r453, %r341;
	ld.global.u32 	%r342, [%rd7+308];
	xor.b32  	%r452, %r452, %r342;
	ld.global.u32 	%r343, [%rd7+312];
	xor.b32  	%r451, %r451, %r343;
	ld.global.u32 	%r344, [%rd7+316];
	xor.b32  	%r450, %r450, %r344;
$L__BB0_38:
	add.s32 	%r449, %r449, 16;
	setp.ne.s32 	%p20, %r449, 32;
	@%p20 bra 	$L__BB0_6;
	mad.lo.s32 	%r345, %r443, -31, %r13;
	add.s32 	%r443, %r345, 1;
	setp.ne.s32 	%p21, %r443, 5;
	@%p21 bra 	$L__BB0_5;
	st.global.u32 	[%rd3+4], %r454;
	st.global.u32 	[%rd3+8], %r453;
	st.global.u32 	[%rd3+12], %r452;
	st.global.u32 	[%rd3+16], %r451;
	st.global.u32 	[%rd3+20], %r450;
	add.s32 	%r437, %r437, 1;
	setp.lt.u32 	%p22, %r437, %r4;
	@%p22 bra 	$L__BB0_4;
$L__BB0_41:
	shr.u64 	%rd8, %rd34, 2;
	add.s32 	%r436, %r436, 1;
	setp.gt.u64 	%p23, %rd34, 3;
	mov.u64 	%rd34, %rd8;
	@%p23 bra 	$L__BB0_2;
$L__BB0_42:
	mov.b32 	%r346, 0;
	st.global.v2.u32 	[%rd3+24], {%r346, %r346};
	st.global.u32 	[%rd3+32], %r346;
	mov.b64 	%rd21, 0;
	st.global.u64 	[%rd3+40], %rd21;
	shl.b32 	%r347, %r2, 4;
	and.b32  	%r348, %r347, 4194176;
	shl.b32 	%r349, %r2, 7;
	and.b32  	%r350, %r349, -1024;
	add.s32 	%r351, %r348, %r1;
	bar.sync 	0;
	mul.f32 	%f10, %f9, 0fC0000000;
	fma.rn.f32 	%f11, %f10, 0f3BBB989D, 0f3F000000;
	cvt.sat.f32.f32 	%f12, %f11;
	mov.f32 	%f13, 0f4B400001;
	mov.f32 	%f14, 0f437C0000;
	fma.rm.f32 	%f15, %f12, %f14, %f13;
	add.f32 	%f16, %f15, 0fCB40007F;
	neg.f32 	%f17, %f16;
	fma.rn.f32 	%f18, %f10, 0f3FB8AA3B, %f17;
	fma.rn.f32 	%f1, %f10, 0f32A57060, %f18;
	mov.b32 	%r352, %f15;
	shl.b32 	%r353, %r352, 23;
	mov.b32 	%f2, %r353;
	and.b32  	%r354, %r1, 1;
	shl.b32 	%r184, %r351, 10;
	add.s32 	%r355, %r184, 1024;
	and.b32  	%r356, %r355, 1047552;
	add.s32 	%r357, %r184, 1047552;
	and.b32  	%r358, %r357, 1047552;
	or.b32  	%r359, %r349, %r354;
	sub.s32 	%r360, %r359, %r350;
	add.s32 	%r533, %r360, 1023;
	add.s32 	%r361, %r359, %r358;
	sub.s32 	%r532, %r361, %r350;
	add.s32 	%r362, %r359, %r356;
	sub.s32 	%r531, %r362, %r350;
	shr.u32 	%r363, %r2, 3;
	shl.b32 	%r364, %r1, 10;
	mad.lo.s32 	%r365, %r363, 130048, %r364;
	add.s32 	%r530, %r359, %r365;
	add.s64 	%rd23, %rd1, 8;
$L__BB0_43:
	mul.wide.s32 	%rd22, %r532, 4;
	add.s64 	%rd9, %rd23, %rd22;
	mul.wide.s32 	%rd24, %r531, 4;
	add.s64 	%rd10, %rd23, %rd24;
	mul.wide.s32 	%rd25, %r530, 4;
	add.s64 	%rd11, %rd23, %rd25;
	ld.global.v2.u32 	{%r366, %r367}, [%rd3];
	shr.u32 	%r368, %r367, 2;
	xor.b32  	%r369, %r368, %r367;
	ld.global.v2.u32 	{%r539, %r538}, [%rd3+8];
	ld.global.v2.u32 	{%r537, %r536}, [%rd3+16];
	st.global.v2.u32 	[%rd3+8], {%r538, %r537};
	shl.b32 	%r370, %r536, 4;
	shl.b32 	%r371, %r369, 1;
	xor.b32  	%r372, %r371, %r370;
	xor.b32  	%r373, %r372, %r369;
	xor.b32  	%r535, %r373, %r536;
	st.global.v2.u32 	[%rd3+16], {%r536, %r535};
	add.s32 	%r534, %r366, 362437;
	st.global.v2.u32 	[%rd3], {%r534, %r539};
	add.s32 	%r374, %r535, %r534;
	cvt.rn.f32.u32 	%f20, %r374;
	fma.rn.f32 	%f3, %f20, 0f2F800000, 0f2F000000;
	ld.global.u32 	%r199, [%rd11+-8];
	add.s32 	%r375, %r533, -1022;
	shr.s32 	%r376, %r375, 31;
	shr.u32 	%r377, %r376, 22;
	add.s32 	%r378, %r375, %r377;
	and.b32  	%r379, %r378, -1024;
	sub.s32 	%r380, %r375, %r379;
	shr.s32 	%r381, %r533, 31;
	shr.u32 	%r382, %r381, 22;
	add.s32 	%r383, %r533, %r382;
	and.b32  	%r384, %r383, -1024;
	sub.s32 	%r385, %r533, %r384;
	ld.global.u32 	%r386, [%rd10+-8];
	ld.global.u32 	%r387, [%rd9+-8];
	add.s32 	%r388, %r184, %r380;
	mul.wide.s32 	%rd26, %r388, 4;
	add.s64 	%rd27, %rd1, %rd26;
	ld.global.u32 	%r389, [%rd27];
	add.s32 	%r390, %r184, %r385;
	mul.wide.s32 	%rd28, %r390, 4;
	add.s64 	%rd29, %rd1, %rd28;
	ld.global.u32 	%r391, [%rd29];
	add.s32 	%r392, %r387, %r386;
	add.s32 	%r393, %r392, %r389;
	add.s32 	%r394, %r393, %r391;
	mul.lo.s32 	%r395, %r394, %r199;
	shr.s32 	%r396, %r395, 31;
	setp.lt.s32 	%p24, %r395, 1;
	selp.b32 	%r200, %r396, 1, %p24;
	setp.lt.s32 	%p25, %r200, 0;
	mov.f32 	%f27, 0f3F800000;
	@%p25 bra 	$L__BB0_46;
	setp.eq.s32 	%p26, %r200, 0;
	mov.f32 	%f27, 0f3F000000;
	@%p26 bra 	$L__BB0_46;
	ex2.approx.ftz.f32 	%f22, %f1;
	mul.f32 	%f27, %f22, %f2;
$L__BB0_46:
	setp.leu.f32 	%p27, %f27, %f3;
	@%p27 bra 	$L__BB0_48;
	neg.s32 	%r397, %r199;
	st.global.u32 	[%rd11+-8], %r397;
	ld.global.v2.u32 	{%r534, %r539}, [%rd3];
	ld.global.v2.u32 	{%r538, %r537}, [%rd3+8];
	ld.global.v2.u32 	{%r536, %r535}, [%rd3+16];
$L__BB0_48:
	shr.u32 	%r398, %r539, 2;
	xor.b32  	%r399, %r398, %r539;
	st.global.v2.u32 	[%rd3+8], {%r537, %r536};
	shl.b32 	%r400, %r535, 4;
	shl.b32 	%r401, %r399, 1;
	xor.b32  	%r402, %r401, %r400;
	xor.b32  	%r403, %r402, %r399;
	xor.b32  	%r404, %r403, %r535;
	st.global.v2.u32 	[%rd3+16], {%r535, %r404};
	add.s32 	%r405, %r534, 362437;
	st.global.v2.u32 	[%rd3], {%r405, %r538};
	add.s32 	%r406, %r404, %r405;
	cvt.rn.f32.u32 	%f24, %r406;
	fma.rn.f32 	%f6, %f24, 0f2F800000, 0f2F000000;
	ld.global.u32 	%r213, [%rd11];
	add.s32 	%r407, %r533, -1020;
	shr.s32 	%r408, %r407, 31;
	shr.u32 	%r409, %r408, 22;
	add.s32 	%r410, %r407, %r409;
	and.b32  	%r411, %r410, -1024;
	sub.s32 	%r412, %r407, %r411;
	add.s32 	%r413, %r533, 2;
	shr.s32 	%r414, %r413, 31;
	shr.u32 	%r415, %r414, 22;
	add.s32 	%r416, %r413, %r415;
	and.b32  	%r417, %r416, -1024;
	sub.s32 	%r418, %r413, %r417;
	ld.global.u32 	%r419, [%rd10];
	ld.global.u32 	%r420, [%rd9];
	add.s32 	%r421, %r184, %r412;
	mul.wide.s32 	%rd30, %r421, 4;
	add.s64 	%rd31, %rd1, %rd30;
	ld.global.u32 	%r422, [%rd31];
	add.s32 	%r423, %r184, %r418;
	mul.wide.s32 	%rd32, %r423, 4;
	add.s64 	%rd33, %rd1, %rd32;
	ld.global.u32 	%r424, [%rd33];
	add.s32 	%r425, %r420, %r419;
	add.s32 	%r426, %r425, %r422;
	add.s32 	%r427, %r426, %r424;
	mul.lo.s32 	%r428, %r427, %r213;
	shr.s32 	%r429, %r428, 31;
	setp.lt.s32 	%p28, %r428, 1;
	selp.b32 	%r214, %r429, 1, %p28;
	setp.lt.s32 	%p29, %r214, 0;
	mov.f32 	%f28, 0f3F800000;
	@%p29 bra 	$L__BB0_51;
	setp.eq.s32 	%p30, %r214, 0;
	mov.f32 	%f28, 0f3F000000;
	@%p30 bra 	$L__BB0_51;
	ex2.approx.ftz.f32 	%f26, %f1;
	mul.f32 	%f28, %f26, %f2;
$L__BB0_51:
	setp.leu.f32 	%p31, %f28, %f6;
	@%p31 bra 	$L__BB0_53;
	neg.s32 	%r430, %r213;
	st.global.u32 	[%rd11], %r430;
$L__BB0_53:
	add.s32 	%r215, %r533, 4;
	add.s32 	%r431, %r533, -1023;
	add.s32 	%r532, %r532, 4;
	add.s32 	%r531, %r531, 4;
	add.s32 	%r530, %r530, 4;
	mov.u32 	%r432, %ctaid.x;
	shl.b32 	%r433, %r432, 7;
	and.b32  	%r434, %r433, 896;
	or.b32  	%r435, %r434, 124;
	setp.lt.s32 	%p32, %r431, %r435;
	mov.u32 	%r533, %r215;
	@%p32 bra 	$L__BB0_43;
	ret;

}
	// .globl	_Z19KernelMetropolisOddPiP17curandStateXORWOWf
.visible .entry _Z19KernelMetropolisOddPiP17curandStateXORWOWf(
	.param .u64 .ptr .align 1 _Z19KernelMetropolisOddPiP17curandStateXORWOWf_param_0,
	.param .u64 .ptr .align 1 _Z19KernelMetropolisOddPiP17curandStateXORWOWf_param_1,
	.param .f32 _Z19KernelMetropolisOddPiP17curandStateXORWOWf_param_2
)
{
	.reg .pred 	%p<39>;
	.reg .b32 	%r<579>;
	.reg .b32 	%f<37>;
	.reg .b64 	%rd<46>;

	ld.param.u64 	%rd14, [_Z19KernelMetropolisOddPiP17curandStateXORWOWf_param_0];
	ld.param.u64 	%rd15, [_Z19KernelMetropolisOddPiP17curandStateXORWOWf_param_1];
	ld.param.f32 	%f12, [_Z19KernelMetropolisOddPiP17curandStateXORWOWf_param_2];
	cvta.to.global.u64 	%rd1, %rd14;
	cvta.to.global.u64 	%rd16, %rd15;
	mov.u32 	%r1, %tid.x;
	mov.u32 	%r2, %ctaid.x;
	mov.u32 	%r228, %ntid.x;
	mad.lo.s32 	%r229, %r2, %r228, %r1;
	cvt.s64.s32 	%rd45, %r229;
	mul.wide.s32 	%rd17, %r229, 48;
	add.s64 	%rd3, %rd16, %rd17;
	mov.b32 	%r230, -1109007969;
	mov.b32 	%r231, -1870597982;
	st.global.v2.u32 	[%rd3], {%r231, %r230};
	mov.b32 	%r232, -123459836;
	mov.b32 	%r233, -1559215761;
	st.global.v2.u32 	[%rd3+8], {%r233, %r232};
	mov.b32 	%r234, -1226681437;
	mov.b32 	%r235, -589760388;
	st.global.v2.u32 	[%rd3+16], {%r235, %r234};
	setp.eq.s32 	%p1, %r229, 0;
	@%p1 bra 	$L__BB1_42;
	mov.b32 	%r474, 0;
$L__BB1_2:
	and.b64  	%rd5, %rd45, 3;
	setp.eq.s64 	%p2, %rd5, 0;
	@%p2 bra 	$L__BB1_41;
	mul.wide.u32 	%rd18, %r474, 3200;
	mov.u64 	%rd19, precalc_xorwow_matrix;
	add.s64 	%rd6, %rd19, %rd18;
	cvt.u32.u64 	%r4, %rd5;
	mov.b32 	%r475, 0;
$L__BB1_4:
	mov.b32 	%r488, 0;
	mov.u32 	%r489, %r488;
	mov.u32 	%r490, %r488;
	mov.u32 	%r491, %r488;
	mov.u32 	%r492, %r488;
	mov.u32 	%r481, %r488;
$L__BB1_5:
	mul.wide.u32 	%rd20, %r481, 4;
	add.s64 	%rd21, %rd3, %rd20;
	ld.global.u32 	%r12, [%rd21+4];
	shl.b32 	%r13, %r481, 5;
	mov.b32 	%r487, 0;
$L__BB1_6:
	.pragma "nounroll";
	shr.u32 	%r240, %r12, %r487;
	and.b32  	%r241, %r240, 1;
	setp.eq.b32 	%p3, %r241, 1;
	not.pred 	%p4, %p3;
	add.s32 	%r242, %r13, %r487;
	mul.lo.s32 	%r243, %r242, 5;
	mul.wide.u32 	%rd22, %r243, 4;
	add.s64 	%rd7, %rd6, %rd22;
	@%p4 bra 	$L__BB1_8;
	ld.global.u32 	%r244, [%rd7];
	xor.b32  	%r492, %r492, %r244;
	ld.global.u32 	%r245, [%rd7+4];
	xor.b32  	%r491, %r491, %r245;
	ld.global.u32 	%r246, [%rd7+8];
	xor.b32  	%r490, %r490, %r246;
	ld.global.u32 	%r247, [%rd7+12];
	xor.b32  	%r489, %r489, %r247;
	ld.global.u32 	%r248, [%rd7+16];
	xor.b32  	%r488, %r488, %r248;
$L__BB1_8:
	and.b32  	%r250, %r240, 2;
	setp.eq.s32 	%p5, %r250, 0;
	@%p5 bra 	$L__BB1_10;
	ld.global.u32 	%r251, [%rd7+20];
	xor.b32  	%r492, %r492, %r251;
	ld.global.u32 	%r252, [%rd7+24];
	xor.b32  	%r491, %r491, %r252;
	ld.global.u32 	%r253, [%rd7+28];
	xor.b32  	%r490, %r490, %r253;
	ld.global.u32 	%r254, [%rd7+32];
	xor.b32  	%r489, %r489, %r254;
	ld.global.u32 	%r255, [%rd7+36];
	xor.b32  	%r488, %r488, %r255;
$L__BB1_10:
	and.b32  	%r257, %r240, 4;
	setp.eq.s32 	%p6, %r257, 0;
	@%p6 bra 	$L__BB1_12;
	ld.global.u32 	%r258, [%rd7+40];
	xor.b32  	%r492, %r492, %r258;
	ld.global.u32 	%r259, [%rd7+44];
	xor.b32  	%r491, %r491, %r259;
	ld.global.u32 	%r260, [%rd7+48];
	xor.b32  	%r490, %r490, %r260;
	ld.global.u32 	%r261, [%rd7+52];
	xor.b32  	%r489, %r489, %r261;
	ld.global.u32 	%r262, [%rd7+56];
	xor.b32  	%r488, %r488, %r262;
$L__BB1_12:
	and.b32  	%r264, %r240, 8;
	setp.eq.s32 	%p7, %r264, 0;
	@%p7 bra 	$L__BB1_14;
	ld.global.u32 	%r265, [%rd7+60];
	xor.b32  	%r492, %r492, %r265;
	ld.global.u32 	%r266, [%rd7+64];
	xor.b32  	%r491, %r491, %r266;
	ld.global.u32 	%r267, [%rd7+68];
	xor.b32  	%r490, %r490, %r267;
	ld.global.u32 	%r268, [%rd7+72];
	xor.b32  	%r489, %r489, %r268;
	ld.global.u32 	%r269, [%rd7+76];
	xor.b32  	%r488, %r488, %r269;
$L__BB1_14:
	and.b32  	%r271, %r240, 16;
	setp.eq.s32 	%p8, %r271, 0;
	@%p8 bra 	$L__BB1_16;
	ld.global.u32 	%r272, [%rd7+80];
	xor.b32  	%r492, %r492, %r272;
	ld.global.u32 	%r273, [%rd7+84];
	xor.b32  	%r491, %r491, %r273;
	ld.global.u32 	%r274, [%rd7+88];
	xor.b32  	%r490, %r490, %r274;
	ld.global.u32 	%r275, [%rd7+92];
	xor.b32  	%r489, %r489, %r275;
	ld.global.u32 	%r276, [%rd7+96];
	xor.b32  	%r488, %r488, %r276;
$L__BB1_16:
	and.b32  	%r278, %r240, 32;
	setp.eq.s32 	%p9, %r278, 0;
	@%p9 bra 	$L__BB1_18;
	ld.global.u32 	%r279, [%rd7+100];
	xor.b32  	%r492, %r492, %r279;
	ld.global.u32 	%r280, [%rd7+104];
	xor.b32  	%r491, %r491, %r280;
	ld.global.u32 	%r281, [%rd7+108];
	xor.b32  	%r490, %r490, %r281;
	ld.global.u32 	%r282, [%rd7+112];
	xor.b32  	%r489, %r489, %r282;
	ld.global.u32 	%r283, [%rd7+116];
	xor.b32  	%r488, %r488, %r283;
$L__BB1_18:
	and.b32  	%r285, %r240, 64;
	setp.eq.s32 	%p10, %r285, 0;
	@%p10 bra 	$L__BB1_20;
	ld.global.u32 	%r286, [%rd7+120];
	xor.b32  	%r492, %r492, %r286;
	ld.global.u32 	%r287, [%rd7+124];
	xor.b32  	%r491, %r491, %r287;
	ld.global.u32 	%r288, [%rd7+128];
	xor.b32  	%r490, %r490, %r288;
	ld.global.u32 	%r289, [%rd7+132];
	xor.b32  	%r489, %r489, %r289;
	ld.global.u32 	%r290, [%rd7+136];
	xor.b32  	%r488, %r488, %r290;
$L__BB1_20:
	and.b32  	%r292, %r240, 128;
	setp.eq.s32 	%p11, %r292, 0;
	@%p11 bra 	$L__BB1_22;
	ld.global.u32 	%r293, [%rd7+140];
	xor.b32  	%r492, %r492, %r293;
	ld.global.u32 	%r294, [%rd7+144];
	xor.b32  	%r491, %r491, %r294;
	ld.global.u32 	%r295, [%rd7+148];
	xor.b32  	%r490, %r490, %r295;
	ld.global.u32 	%r296, [%rd7+152];
	xor.b32  	%r489, %r489, %r296;
	ld.global.u32 	%r297, [%rd7+156];
	xor.b32  	%r488, %r488, %r297;
$L__BB1_22:
	and.b32  	%r299, %r240, 256;
	setp.eq.s32 	%p12, %r299, 0;
	@%p12 bra 	$L__BB1_24;
	ld.global.u32 	%r300, [%rd7+160];
	xor.b32  	%r492, %r492, %r300;
	ld.global.u32 	%r301, [%rd7+164];
	xor.b32  	%r491, %r491, %r301;
	ld.global.u32 	%r302, [%rd7+168];
	xor.b32  	%r490, %r490, %r302;
	ld.global.u32 	%r303, [%rd7+172];
	xor.b32  	%r489, %r489, %r303;
	ld.global.u32 	%r304, [%rd7+176];
	xor.b32  	%r488, %r488, %r304;
$L__BB1_24:
	and.b32  	%r306, %r240, 512;
	setp.eq.s32 	%p13, %r306, 0;
	@%p13 bra 	$L__BB1_26;
	ld.global.u32 	%r307, [%rd7+180];
	xor.b32  	%r492, %r492, %r307;
	ld.global.u32 	%r308, [%rd7+184];
	xor.b32  	%r491, %r491, %r308;
	ld.global.u32 	%r309, [%rd7+188];
	xor.b32  	%r490, %r490, %r309;
	ld.global.u32 	%r310, [%rd7+192];
	xor.b32  	%r489, %r489, %r310;
	ld.global.u32 	%r311, [%rd7+196];
	xor.b32  	%r488, %r488, %r311;
$L__BB1_26:
	and.b32  	%r313, %r240, 1024;
	setp.eq.s32 	%p14, %r313, 0;
	@%p14 bra 	$L__BB1_28;
	ld.global.u32 	%r314, [%rd7+200];
	xor.b32  	%r492, %r492, %r314;
	ld.global.u32 	%r315, [%rd7+204];
	xor.b32  	%r491, %r491, %r315;
	ld.global.u32 	%r316, [%rd7+208];
	xor.b32  	%r490, %r490, %r316;
	ld.global.u32 	%r317, [%rd7+212];
	xor.b32  	%r489, %r489, %r317;
	ld.global.u32 	%r318, [%rd7+216];
	xor.b32  	%r488, %r488, %r318;
$L__BB1_28:
	and.b32  	%r320, %r240, 2048;
	setp.eq.s32 	%p15, %r320, 0;
	@%p15 bra 	$L__BB1_30;
	ld.global.u32 	%r321, [%rd7+220];
	xor.b32  	%r492, %r492, %r321;
	ld.global.u32 	%r322, [%rd7+224];
	xor.b32  	%r491, %r491, %r322;
	ld.global.u32 	%r323, [%rd7+228];
	xor.b32  	%r490, %r490, %r323;
	ld.global.u32 	%r324, [%rd7+232];
	xor.b32  	%r489, %r489, %r324;
	ld.global.u32 	%r325, [%rd7+236];
	xor.b32  	%r488, %r488, %r325;
$L__BB1_30:
	and.b32  	%r327, %r240, 4096;
	setp.eq.s32 	%p16, %r327, 0;
	@%p16 bra 	$L__BB1_32;
	ld.global.u32 	%r328, [%rd7+240];
	xor.b32  	%r492, %r492, %r328;
	ld.global.u32 	%r329, [%rd7+244];
	xor.b32  	%r491, %r491, %r329;
	ld.global.u32 	%r330, [%rd7+248];
	xor.b32  	%r490, %r490, %r330;
	ld.global.u32 	%r331, [%rd7+252];
	xor.b32  	%r489, %r489, %r331;
	ld.global.u32 	%r332, [%rd7+256];
	xor.b32  	%r488, %r488, %r332;
$L__BB1_32:
	and.b32  	%r334, %r240, 8192;
	setp.eq.s32 	%p17, %r334, 0;
	@%p17 bra 	$L__BB1_34;
	ld.global.u32 	%r335, [%rd7+260];
	xor.b32  	%r492, %r492, %r335;
	ld.global.u32 	%r336, [%rd7+264];
	xor.b32  	%r491, %r491, %r336;
	ld.global.u32 	%r337, [%rd7+268];
	xor.b32  	%r490, %r490, %r337;
	ld.global.u32 	%r338, [%rd7+272];
	xor.b32  	%r489, %r489, %r338;
	ld.global.u32 	%r339, [%rd7+276];
	xor.b32  	%r488, %r488, %r339;
$L__BB1_34:
	and.b32  	%r341, %r240, 16384;
	setp.eq.s32 	%p18, %r341, 0;
	@%p18 bra 	$L__BB1_36;
	ld.global.u32 	%r342, [%rd7+280];
	xor.b32  	%r492, %r492, %r342;
	ld.global.u32 	%r343, [%rd7+284];
	xor.b32  	%r491, %r491, %r343;
	ld.global.u32 	%r344, [%rd7+288];
	xor.b32  	%r490, %r490, %r344;
	ld.global.u32 	%r345, [%rd7+292];
	xor.b32  	%r489, %r489, %r345;
	ld.global.u32 	%r346, [%rd7+296];
	xor.b32  	%r488, %r488, %r346;
$L__BB1_36:
	and.b32  	%r348, %r240, 32768;
	setp.eq.s32 	%p19, %r348, 0;
	@%p19 bra 	$L__BB1_38;
	ld.global.u32 	%r349, [%rd7+300];
	xor.b32  	%r492, %r492, %r349;
	ld.global.u32 	%r350, [%rd7+304];
	xor.b32  	%r491, %r491, %r350;
	ld.global.u32 	%r351, [%rd7+308];
	xor.b32  	%r490, %r490, %r351;
	ld.global.u32 	%r352, [%rd7+312];
	xor.b32  	%r489, %r489, %r352;
	ld.global.u32 	%r353, [%rd7+316];
	xor.b32  	%r488, %r488, %r353;
$L__BB1_38:
	add.s32 	%r487, %r487, 16;
	setp.ne.s32 	%p20, %r487, 32;
	@%p20 bra 	$L__BB1_6;
	mad.lo.s32 	%r354, %r481, -31, %r13;
	add.s32 	%r481, %r354, 1;
	setp.ne.s32 	%p21, %r481, 5;
	@%p21 bra 	$L__BB1_5;
	st.global.u32 	[%rd3+4], %r492;
	st.global.u32 	[%rd3+8], %r491;
	st.global.u32 	[%rd3+12], %r490;
	st.global.u32 	[%rd3+16], %r489;
	st.global.u32 	[%rd3+20], %r488;
	add.s32 	%r475, %r475, 1;
	setp.lt.u32 	%p22, %r475, %r4;
	@%p22 bra 	$L__BB1_4;
$L__BB1_41:
	shr.u64 	%rd8, %rd45, 2;
	add.s32 	%r474, %r474, 1;
	setp.gt.u64 	%p23, %rd45, 3;
	mov.u64 	%rd45, %rd8;
	@%p23 bra 	$L__BB1_2;
$L__BB1_42:
	mov.b32 	%r355, 0;
	st.global.v2.u32 	[%rd3+24], {%r355, %r355};
	st.global.u32 	[%rd3+32], %r355;
	mov.b64 	%rd23, 0;
	st.global.u64 	[%rd3+40], %rd23;
	shl.b32 	%r356, %r2, 4;
	and.b32  	%r357, %r356, 4194176;
	shl.b32 	%r358, %r2, 7;
	and.b32  	%r359, %r358, 896;
	add.s32 	%r360, %r357, %r1;
	not.b32 	%r361, %r1;
	bar.sync 	0;
	mul.f32 	%f13, %f12, 0fC0000000;
	fma.rn.f32 	%f14, %f13, 0f3BBB989D, 0f3F000000;
	cvt.sat.f32.f32 	%f15, %f14;
	mov.f32 	%f16, 0f4B400001;
	mov.f32 	%f17, 0f437C0000;
	fma.rm.f32 	%f18, %f15, %f17, %f16;
	add.f32 	%f19, %f18, 0fCB40007F;
	neg.f32 	%f20, %f19;
	fma.rn.f32 	%f21, %f13, 0f3FB8AA3B, %f20;
	fma.rn.f32 	%f1, %f13, 0f32A57060, %f21;
	mov.b32 	%r362, %f18;
	shl.b32 	%r363, %r362, 23;
	mov.b32 	%f2, %r363;
	or.b32  	%r184, %r359, 126;
	and.b32  	%r364, %r361, 1;
	or.b32  	%r568, %r364, %r359;
	shl.b32 	%r186, %r360, 10;
	add.s32 	%r365, %r186, 1024;
	and.b32  	%r187, %r365, 1047552;
	add.s32 	%r366, %r186, 1047552;
	and.b32  	%r188, %r366, 1047552;
	max.s32 	%r367, %r568, %r184;
	sub.s32 	%r368, %r367, %r568;
	add.s32 	%r189, %r368, 1;
	and.b32  	%r369, %r189, 2;
	setp.ne.s32 	%p24, %r369, 0;
	@%p24 bra 	$L__BB1_49;
	ld.global.v2.u32 	{%r370, %r371}, [%rd3];
	shr.u32 	%r372, %r371, 2;
	xor.b32  	%r373, %r372, %r371;
	ld.global.v2.u32 	{%r374, %r375}, [%rd3+8];
	ld.global.v2.u32 	{%r376, %r377}, [%rd3+16];
	st.global.v2.u32 	[%rd3+8], {%r375, %r376};
	shl.b32 	%r378, %r377, 4;
	shl.b32 	%r379, %r373, 1;
	xor.b32  	%r380, %r379, %r378;
	xor.b32  	%r381, %r380, %r373;
	xor.b32  	%r382, %r381, %r377;
	st.global.v2.u32 	[%rd3+16], {%r377, %r382};
	add.s32 	%r383, %r370, 362437;
	st.global.v2.u32 	[%rd3], {%r383, %r374};
	add.s32 	%r384, %r382, %r383;
	cvt.rn.f32.u32 	%f23, %r384;
	fma.rn.f32 	%f3, %f23, 0f2F800000, 0f2F000000;
	add.s32 	%r385, %r186, %r568;
	mul.wide.s32 	%rd24, %r385, 4;
	add.s64 	%rd9, %rd1, %rd24;
	ld.global.u32 	%r190, [%rd9];
	add.s32 	%r386, %r568, 1;
	and.b32  	%r387, %r386, 1023;
	add.s32 	%r388, %r568, -1;
	and.b32  	%r389, %r388, 1023;
	add.s32 	%r390, %r187, %r568;
	mul.wide.u32 	%rd25, %r390, 4;
	add.s64 	%rd26, %rd1, %rd25;
	ld.global.u32 	%r391, [%rd26];
	add.s32 	%r392, %r188, %r568;
	mul.wide.u32 	%rd27, %r392, 4;
	add.s64 	%rd28, %rd1, %rd27;
	ld.global.u32 	%r393, [%rd28];
	add.s32 	%r394, %r186, %r387;
	mul.wide.s32 	%rd29, %r394, 4;
	add.s64 	%rd30, %rd1, %rd29;
	ld.global.u32 	%r395, [%rd30];
	add.s32 	%r396, %r186, %r389;
	mul.wide.s32 	%rd31, %r396, 4;
	add.s64 	%rd32, %rd1, %rd31;
	ld.global.u32 	%r397, [%rd32];
	add.s32 	%r398, %r393, %r391;
	add.s32 	%r399, %r398, %r395;
	add.s32 	%r400, %r399, %r397;
	mul.lo.s32 	%r401, %r400, %r190;
	shr.s32 	%r402, %r401, 31;
	setp.lt.s32 	%p25, %r401, 1;
	selp.b32 	%r191, %r402, 1, %p25;
	setp.lt.s32 	%p26, %r191, 0;
	mov.f32 	%f34, 0f3F800000;
	@%p26 bra 	$L__BB1_46;
	setp.eq.s32 	%p27, %r191, 0;
	mov.f32 	%f34, 0f3F000000;
	@%p27 bra 	$L__BB1_46;
	ex2.approx.ftz.f32 	%f25, %f1;
	mul.f32 	%f34, %f25, %f2;
$L__BB1_46:
	setp.leu.f32 	%p28, %f34, %f3;
	@%p28 bra 	$L__BB1_48;
	neg.s32 	%r403, %r190;
	st.global.u32 	[%rd9], %r403;
$L__BB1_48:
	add.s32 	%r568, %r568, 2;
$L__BB1_49:
	setp.lt.u32 	%p29, %r189, 2;
	@%p29 bra 	$L__BB1_62;
	add.s32 	%r572, %r568, 1023;
	add.s32 	%r571, %r568, %r188;
	add.s32 	%r570, %r568, %r187;
	shl.b32 	%r404, %r2, 14;
	and.b32  	%r405, %r404, -131072;
	or.b32  	%r406, %r568, %r405;
	shl.b32 	%r407, %r1, 10;
	add.s32 	%r569, %r406, %r407;
	ex2.approx.ftz.f32 	%f33, %f1;
	mul.f32 	%f10, %f33, %f2;
$L__BB1_51:
	ld.param.u64 	%rd44, [_Z19KernelMetropolisOddPiP17curandStateXORWOWf_param_0];
	ld.global.v2.u32 	{%r408, %r409}, [%rd3];
	shr.u32 	%r410, %r409, 2;
	xor.b32  	%r411, %r410, %r409;
	ld.global.v2.u32 	{%r578, %r577}, [%rd3+8];
	ld.global.v2.u32 	{%r576, %r575}, [%rd3+16];
	st.global.v2.u32 	[%rd3+8], {%r577, %r576};
	shl.b32 	%r412, %r575, 4;
	shl.b32 	%r413, %r411, 1;
	xor.b32  	%r414, %r413, %r412;
	xor.b32  	%r415, %r414, %r411;
	xor.b32  	%r574, %r415, %r575;
	st.global.v2.u32 	[%rd3+16], {%r575, %r574};
	add.s32 	%r573, %r408, 362437;
	st.global.v2.u32 	[%rd3], {%r573, %r578};
	add.s32 	%r416, %r574, %r573;
	cvt.rn.f32.u32 	%f27, %r416;
	fma.rn.f32 	%f6, %f27, 0f2F800000, 0f2F000000;
	cvta.to.global.u64 	%rd10, %rd44;
	mul.wide.s32 	%rd33, %r569, 4;
	add.s64 	%rd11, %rd10, %rd33;
	ld.global.u32 	%r208, [%rd11];
	add.s32 	%r417, %r572, -1022;
	shr.s32 	%r418, %r417, 31;
	shr.u32 	%r419, %r418, 22;
	add.s32 	%r420, %r417, %r419;
	and.b32  	%r421, %r420, -1024;
	sub.s32 	%r422, %r417, %r421;
	shr.s32 	%r423, %r572, 31;
	shr.u32 	%r424, %r423, 22;
	add.s32 	%r425, %r572, %r424;
	and.b32  	%r426, %r425, -1024;
	sub.s32 	%r427, %r572, %r426;
	mul.wide.s32 	%rd34, %r570, 4;
	add.s64 	%rd12, %rd10, %rd34;
	ld.global.u32 	%r428, [%rd12];
	mul.wide.s32 	%rd35, %r571, 4;
	add.s64 	%rd13, %rd10, %rd35;
	ld.global.u32 	%r429, [%rd13];
	add.s32 	%r430, %r186, %r422;
	mul.wide.s32 	%rd36, %r430, 4;
	add.s64 	%rd37, %rd10, %rd36;
	ld.global.u32 	%r431, [%rd37];
	add.s32 	%r432, %r186, %r427;
	mul.wide.s32 	%rd38, %r432, 4;
	add.s64 	%rd39, %rd10, %rd38;
	ld.global.u32 	%r433, [%rd39];
	add.s32 	%r434, %r429, %r428;
	add.s32 	%r435, %r434, %r431;
	add.s32 	%r436, %r435, %r433;
	mul.lo.s32 	%r437, %r436, %r208;
	shr.s32 	%r438, %r437, 31;
	setp.lt.s32 	%p30, %r437, 1;
	selp.b32 	%r209, %r438, 1, %p30;
	setp.lt.s32 	%p31, %r209, 0;
	mov.f32 	%f35, 0f3F800000;
	@%p31 bra 	$L__BB1_54;
	setp.eq.s32 	%p32, %r209, 0;
	mov.f32 	%f35, 0f3F000000;
	@%p32 bra 	$L__BB1_54;
	mul.f32 	%f35, %f33, %f2;
$L__BB1_54:
	setp.leu.f32 	%p33, %f35, %f6;
	@%p33 bra 	$L__BB1_56;
	neg.s32 	%r439, %r208;
	st.global.u32 	[%rd11], %r439;
	ld.global.v2.u32 	{%r573, %r578}, [%rd3];
	ld.global.v2.u32 	{%r577, %r576}, [%rd3+8];
	ld.global.v2.u32 	{%r575, %r574}, [%rd3+16];
$L__BB1_56:
	shr.u32 	%r440, %r578, 2;
	xor.b32  	%r441, %r440, %r578;
	st.global.v2.u32 	[%rd3+8], {%r576, %r575};
	shl.b32 	%r442, %r574, 4;
	shl.b32 	%r443, %r441, 1;
	xor.b32  	%r444, %r443, %r442;
	xor.b32  	%r445, %r444, %r441;
	xor.b32  	%r446, %r445, %r574;
	st.global.v2.u32 	[%rd3+16], {%r574, %r446};
	add.s32 	%r447, %r573, 362437;
	st.global.v2.u32 	[%rd3], {%r447, %r577};
	add.s32 	%r448, %r446, %r447;
	cvt.rn.f32.u32 	%f31, %r448;
	fma.rn.f32 	%f9, %f31, 0f2F800000, 0f2F000000;
	ld.global.u32 	%r222, [%rd11+8];
	add.s32 	%r449, %r572, -1020;
	shr.s32 	%r450, %r449, 31;
	shr.u32 	%r451, %r450, 22;
	add.s32 	%r452, %r449, %r451;
	and.b32  	%r453, %r452, -1024;
	sub.s32 	%r454, %r449, %r453;
	add.s32 	%r455, %r572, 2;
	shr.s32 	%r456, %r455, 31;
	shr.u32 	%r457, %r456, 22;
	add.s32 	%r458, %r455, %r457;
	and.b32  	%r459, %r458, -1024;
	sub.s32 	%r460, %r455, %r459;
	ld.global.u32 	%r461, [%rd12+8];
	ld.global.u32 	%r462, [%rd13+8];
	add.s32 	%r463, %r186, %r454;
	mul.wide.s32 	%rd40, %r463, 4;
	add.s64 	%rd41, %rd10, %rd40;
	ld.global.u32 	%r464, [%rd41];
	add.s32 	%r465, %r186, %r460;
	mul.wide.s32 	%rd42, %r465, 4;
	add.s64 	%rd43, %rd10, %rd42;
	ld.global.u32 	%r466, [%rd43];
	add.s32 	%r467, %r462, %r461;
	add.s32 	%r468, %r467, %r464;
	add.s32 	%r469, %r468, %r466;
	mul.lo.s32 	%r470, %r469, %r222;
	shr.s32 	%r471, %r470, 31;
	setp.lt.s32 	%p34, %r470, 1;
	selp.b32 	%r223, %r471, 1, %p34;
	setp.lt.s32 	%p35, %r223, 0;
	mov.f32 	%f36, 0f3F800000;
	@%p35 bra 	$L__BB1_59;
	setp.eq.s32 	%p36, %r223, 0;
	mov.f32 	%f36, 0f3F000000;
	@%p36 bra 	$L__BB1_59;
	mov.f32 	%f36, %f10;
$L__BB1_59:
	setp.leu.f32 	%p37, %f36, %f9;
	@%p37 bra 	$L__BB1_61;
	neg.s32 	%r472, %r222;
	st.global.u32 	[%rd11+8], %r472;
$L__BB1_61:
	add.s32 	%r224, %r572, 4;
	add.s32 	%r473, %r572, -1021;
	add.s32 	%r571, %r571, 4;
	add.s32 	%r570, %r570, 4;
	add.s32 	%r569, %r569, 4;
	setp.lt.s32 	%p38, %r473, %r184;
	mov.u32 	%r572, %r224;
	@%p38 bra 	$L__BB1_51;
$L__BB1_62:
	ret;

}


// ===== COMPILED SASS (sm_100) =====

	.target	sm_100

	.elftype	@"ET_EXEC"


//--------------------- .note.nv.tkinfo           --------------------------
	.section	.note.nv.tkinfo,"",@"SHT_NOTE"
	.sectionflags	@"SHF_NOTE_NV_TKINFO"
	.tkinfo
        /*0018*/ 	.word	0x00000002
        /*0030*/ 	.string	""
        /*0030*/ 	.string	"ptxas"
        /*0030*/ 	.string	"Cuda compilation tools, release 13.0, V13.0.88"
        /*0030*/ 	.string	"Build cuda_13.0.r13.0/compiler.36424714_0"
        /*0030*/ 	.string	"-arch sm_100 -m 64 "



//--------------------- .note.nv.cuinfo           --------------------------
	.section	.note.nv.cuinfo,"",@"SHT_NOTE"
	.sectionflags	@"SHF_NOTE_NV_CUINFO"
        /*0018*/ 	.short	0x0002
        /*001a*/ 	.short	0x0064
        /*001c*/ 	.short	0x0082
	.zero		2


//--------------------- .nv.info                  --------------------------
	.section	.nv.info,"",@"SHT_CUDA_INFO"
	.align	4


	//----- nvinfo : EIATTR_REGCOUNT
	.align		4
        /*0000*/ 	.byte	0x04, 0x2f
        /*0002*/ 	.short	(.L_10 - .L_9)
	.align		4
.L_9:
        /*0004*/ 	.word	index@(_Z20KernelMetropolisEvenPiP17curandStateXORWOWf)
        /*0008*/ 	.word	0x00000028


	//----- nvinfo : EIATTR_FRAME_SIZE
	.align		4
.L_10:
        /*000c*/ 	.byte	0x04, 0x11
        /*000e*/ 	.short	(.L_12 - .L_11)
	.align		4
.L_11:
        /*0010*/ 	.word	index@(_Z20KernelMetropolisEvenPiP17curandStateXORWOWf)
        /*0014*/ 	.word	0x00000000


	//----- nvinfo : EIATTR_REGCOUNT
	.align		4
.L_12:
        /*0018*/ 	.byte	0x04, 0x2f
        /*001a*/ 	.short	(.L_14 - .L_13)
	.align		4
.L_13:
        /*001c*/ 	.word	index@(_Z19KernelMetropolisOddPiP17curandStateXORWOWf)
        /*0020*/ 	.word	0x00000028


	//----- nvinfo : EIATTR_FRAME_SIZE
	.align		4
.L_14:
        /*0024*/ 	.byte	0x04, 0x11
        /*0026*/ 	.short	(.L_16 - .L_15)
	.align		4
.L_15:
        /*0028*/ 	.word	index@(_Z19KernelMetropolisOddPiP17curandStateXORWOWf)
        /*002c*/ 	.word	0x00000000


	//----- nvinfo : EIATTR_MIN_STACK_SIZE
	.align		4
.L_16:
        /*0030*/ 	.byte	0x04, 0x12
        /*0032*/ 	.short	(.L_18 - .L_17)
	.align		4
.L_17:
        /*0034*/ 	.word	index@(_Z19KernelMetropolisOddPiP17curandStateXORWOWf)
        /*0038*/ 	.word	0x00000000


	//----- nvinfo : EIATTR_MIN_STACK_SIZE
	.align		4
.L_18:
        /*003c*/ 	.byte	0x04, 0x12
        /*003e*/ 	.short	(.L_20 - .L_19)
	.align		4
.L_19:
        /*0040*/ 	.word	index@(_Z20KernelMetropolisEvenPiP17curandStateXORWOWf)
        /*0044*/ 	.word	0x00000000
.L_20:


//--------------------- .nv.compat                --------------------------
	.section	.nv.compat,"",@"SHT_CUDA_COMPAT_INFO"
	.align	4
        /*0000*/ 	.byte	0x02, 0x09, 0x00, 0x00, 0x02, 0x02, 0x01, 0x00, 0x02, 0x05, 0x05, 0x00, 0x03, 0x07, 0x01, 0x01
        /*0010*/ 	.byte	0x02, 0x03, 0x00, 0x00, 0x02, 0x06, 0x01, 0x00, 0x04, 0x0b, 0x08, 0x00, 0x09, 0x00, 0x00, 0x00
        /*0020*/ 	.byte	0x00, 0x00, 0x00, 0x00


//--------------------- .nv.info._Z19KernelMetropolisOddPiP17curandStateXORWOWf --------------------------
	.section	.nv.info._Z19KernelMetropolisOddPiP17curandStateXORWOWf,"",@"SHT_CUDA_INFO"
	.sectionflags	@""
	.align	4


	//----- nvinfo : EIATTR_CUDA_API_VERSION
	.align		4
        /*0000*/ 	.byte	0x04, 0x37
        /*0002*/ 	.short	(.L_22 - .L_21)
.L_21:
        /*0004*/ 	.word	0x00000082


	//----- nvinfo : EIATTR_KPARAM_INFO
	.align		4
.L_22:
        /*0008*/ 	.byte	0x04, 0x17
        /*000a*/ 	.short	(.L_24 - .L_23)
.L_23:
        /*000c*/ 	.word	0x00000000
        /*0010*/ 	.short	0x0002
        /*0012*/ 	.short	0x0010
        /*0014*/ 	.byte	0x00, 0xf0, 0x11, 0x00


	//----- nvinfo : EIATTR_KPARAM_INFO
	.align		4
.L_24:
        /*0018*/ 	.byte	0x04, 0x17
        /*001a*/ 	.short	(.L_26 - .L_25)
.L_25:
        /*001c*/ 	.word	0x00000000
        /*0020*/ 	.short	0x0001
        /*0022*/ 	.short	0x0008
        /*0024*/ 	.byte	0x00, 0xf5, 0x21, 0x00


	//----- nvinfo : EIATTR_KPARAM_INFO
	.align		4
.L_26:
        /*0028*/ 	.byte	0x04, 0x17
        /*002a*/ 	.short	(.L_28 - .L_27)
.L_27:
        /*002c*/ 	.word	0x00000000
        /*0030*/ 	.short	0x0000
        /*0032*/ 	.short	0x0000
        /*0034*/ 	.byte	0x00, 0xf5, 0x21, 0x00


	//----- nvinfo : EIATTR_SPARSE_MMA_MASK
	.align		4
.L_28:
        /*0038*/ 	.byte	0x03, 0x50
        /*003a*/ 	.short	0x0000


	//----- nvinfo : EIATTR_MAXREG_COUNT
	.align		4
        /*003c*/ 	.byte	0x03, 0x1b
        /*003e*/ 	.short	0x00ff


	//----- nvinfo : EIATTR_NUM_BARRIERS
	.align		4
        /*0040*/ 	.byte	0x02, 0x4c
        /*0042*/ 	.byte	0x01
	.zero		1


	//----- nvinfo : EIATTR_MERCURY_ISA_VERSION
	.align		4
        /*0044*/ 	.byte	0x03, 0x5f
        /*0046*/ 	.short	0x0101


	//----- nvinfo : EIATTR_VRC_CTA_INIT_COUNT
	.align		4
        /*0048*/ 	.byte	0x02, 0x4a
	.zero		1
	.zero		1


	//----- nvinfo : EIATTR_EXIT_INSTR_OFFSETS
	.align		4
        /*004c*/ 	.byte	0x04, 0x1c
        /*004e*/ 	.short	(.L_30 - .L_29)


	//   ....[0]....
.L_29:
        /*0050*/ 	.word	0x000014d0


	//   ....[1]....
        /*0054*/ 	.word	0x00001d30


	//----- nvinfo : EIATTR_CRS_STACK_SIZE
	.align		4
.L_30:
        /*0058*/ 	.byte	0x04, 0x1e
        /*005a*/ 	.short	(.L_32 - .L_31)
.L_31:
        /*005c*/ 	.word	0x00000000


	//----- nvinfo : EIATTR_CBANK_PARAM_SIZE
	.align		4
.L_32:
        /*0060*/ 	.byte	0x03, 0x19
        /*0062*/ 	.short	0x0014


	//----- nvinfo : EIATTR_PARAM_CBANK
	.align		4
        /*0064*/ 	.byte	0x04, 0x0a
        /*0066*/ 	.short	(.L_34 - .L_33)
	.align		4
.L_33:
        /*0068*/ 	.word	index@(.nv.constant0._Z19KernelMetropolisOddPiP17curandStateXORWOWf)
        /*006c*/ 	.short	0x0380
        /*006e*/ 	.short	0x0014


	//----- nvinfo : EIATTR_SW_WAR
	.align		4
.L_34:
        /*0070*/ 	.byte	0x04, 0x36
        /*0072*/ 	.short	(.L_36 - .L_35)
.L_35:
        /*0074*/ 	.word	0x00000008
.L_36:


//--------------------- .nv.info._Z20KernelMetropolisEvenPiP17curandStateXORWOWf --------------------------
	.section	.nv.info._Z20KernelMetropolisEvenPiP17curandStateXORWOWf,"",@"SHT_CUDA_INFO"
	.sectionflags	@""
	.align	4


	//----- nvinfo : EIATTR_CUDA_API_VERSION
	.align		4
        /*0000*/ 	.byte	0x04, 0x37
        /*0002*/ 	.short	(.L_38 - .L_37)
.L_37:
        /*0004*/ 	.word	0x00000082


	//----- nvinfo : EIATTR_KPARAM_INFO
	.align		4
.L_38:
        /*0008*/ 	.byte	0x04, 0x17
        /*000a*/ 	.short	(.L_40 - .L_39)
.L_39:
        /*000c*/ 	.word	0x00000000
        /*0010*/ 	.short	0x0002
        /*0012*/ 	.short	0x0010
        /*0014*/ 	.byte	0x00, 0xf0, 0x11, 0x00


	//----- nvinfo : EIATTR_KPARAM_INFO
	.align		4
.L_40:
        /*0018*/ 	.byte	0x04, 0x17
        /*001a*/ 	.short	(.L_42 - .L_41)
.L_41:
        /*001c*/ 	.word	0x00000000
        /*0020*/ 	.short	0x0001
        /*0022*/ 	.short	0x0008
        /*0024*/ 	.byte	0x00, 0xf5, 0x21, 0x00


	//----- nvinfo : EIATTR_KPARAM_INFO
	.align		4
.L_42:
        /*0028*/ 	.byte	0x04, 0x17
        /*002a*/ 	.short	(.L_44 - .L_43)
.L_43:
        /*002c*/ 	.word	0x00000000
        /*0030*/ 	.short	0x0000
        /*0032*/ 	.short	0x0000
        /*0034*/ 	.byte	0x00, 0xf5, 0x21, 0x00


	//----- nvinfo : EIATTR_SPARSE_MMA_MASK
	.align		4
.L_44:
        /*0038*/ 	.byte	0x03, 0x50
        /*003a*/ 	.short	0x0000


	//----- nvinfo : EIATTR_MAXREG_COUNT
	.align		4
        /*003c*/ 	.byte	0x03, 0x1b
        /*003e*/ 	.short	0x00ff


	//----- nvinfo : EIATTR_NUM_BARRIERS
	.align		4
        /*0040*/ 	.byte	0x02, 0x4c
        /*0042*/ 	.byte	0x01
	.zero		1


	//----- nvinfo : EIATTR_MERCURY_ISA_VERSION
	.align		4
        /*0044*/ 	.byte	0x03, 0x5f
        /*0046*/ 	.short	0x0101


	//----- nvinfo : EIATTR_VRC_CTA_INIT_COUNT
	.align		4
        /*0048*/ 	.byte	0x02, 0x4a
	.zero		1
	.zero		1


	//----- nvinfo : EIATTR_EXIT_INSTR_OFFSETS
	.align		4
        /*004c*/ 	.byte	0x04, 0x1c
        /*004e*/ 	.short	(.L_46 - .L_45)


	//   ....[0]....
.L_45:
        /*0050*/ 	.word	0x00001970


	//----- nvinfo : EIATTR_CRS_STACK_SIZE
	.align		4
.L_46:
        /*0054*/ 	.byte	0x04, 0x1e
        /*0056*/ 	.short	(.L_48 - .L_47)
.L_47:
        /*0058*/ 	.word	0x00000000


	//----- nvinfo : EIATTR_CBANK_PARAM_SIZE
	.align		4
.L_48:
        /*005c*/ 	.byte	0x03, 0x19
        /*005e*/ 	.short	0x0014


	//----- nvinfo : EIATTR_PARAM_CBANK
	.align		4
        /*0060*/ 	.byte	0x04, 0x0a
        /*0062*/ 	.short	(.L_50 - .L_49)
	.align		4
.L_49:
        /*0064*/ 	.word	index@(.nv.constant0._Z20KernelMetropolisEvenPiP17curandStateXORWOWf)
        /*0068*/ 	.short	0x0380
        /*006a*/ 	.short	0x0014


	//----- nvinfo : EIATTR_SW_WAR
	.align		4
.L_50:
        /*006c*/ 	.byte	0x04, 0x36
        /*006e*/ 	.short	(.L_52 - .L_51)
.L_51:
        /*0070*/ 	.word	0x00000008
.L_52:


//--------------------- .nv.callgraph             --------------------------
	.section	.nv.callgraph,"",@"SHT_CUDA_CALLGRAPH"
	.align	4
	.sectionentsize	8
	.align		4
        /*0000*/ 	.word	0x00000000
	.align		4
        /*0004*/ 	.word	0xffffffff
	.align		4
        /*0008*/ 	.word	0x00000000
	.align		4
        /*000c*/ 	.word	0xfffffffe
	.align		4
        /*0010*/ 	.word	0x00000000
	.align		4
        /*0014*/ 	.word	0xfffffffd
	.align		4
        /*0018*/ 	.word	0x00000000
	.align		4
        /*001c*/ 	.word	0xfffffffc


//--------------------- .nv.constant4             --------------------------
	.section	.nv.constant4,"a",@progbits
	.align	8
	.align		8
.nv.constant4:
        /*0000*/ 	.dword	precalc_xorwow_matrix
	.align		8
        /*0008*/ 	.dword	precalc_xorwow_offset_matrix
	.align		8
        /*0010*/ 	.dword	mrg32k3aM1
	.align		8
        /*0018*/ 	.dword	mrg32k3aM2
	.align		8
        /*0020*/ 	.dword	mrg32k3aM1SubSeq
	.align		8
        /*0028*/ 	.dword	mrg32k3aM2SubSeq
	.align		8
        /*0030*/ 	.dword	mrg32k3aM1Seq
	.align		8
        /*0038*/ 	.dword	mrg32k3aM2Seq


//--------------------- .nv.constant3             --------------------------
	.section	.nv.constant3,"a",@progbits
	.align	8
.nv.constant3:
	.type		__cr_lgamma_table,@object
	.size		__cr_lgamma_table,(.L_8 - __cr_lgamma_table)
__cr_lgamma_table:
        /*0000*/ 	.byte	0x00, 0x00, 0x00, 0x00, 0x00, 0x00, 0x00, 0x00, 0x00, 0x00, 0x00, 0x00, 0x00, 0x00, 0x00, 0x00
        /*0010*/ 	.byte	0xef, 0x39, 0xfa, 0xfe, 0x42, 0x2e, 0xe6, 0x3f, 0x02, 0x20, 0x2a, 0xfa, 0x0b, 0xab, 0xfc, 0x3f
        /*0020*/ 	.byte	0xf9, 0x2c, 0x92, 0x7c, 0xa7, 0x6c, 0x09, 0x40, 0xc9, 0x79, 0x44, 0x3c, 0x64, 0x26, 0x13, 0x40
        /*0030*/ 	.byte	0xca, 0x01, 0xcf, 0x3a, 0x27, 0x51, 0x1a, 0x40, 0x30, 0xcc, 0x2d, 0xf3, 0xe1, 0x0c, 0x21, 0x40
        /*0040*/ 	.byte	0x0d, 0xb7, 0xfc, 0x82, 0x8e, 0x35, 0x25, 0x40
.L_8:


//--------------------- .text._Z19KernelMetropolisOddPiP17curandStateXORWOWf --------------------------
	.section	.text._Z19KernelMetropolisOddPiP17curandStateXORWOWf,"ax",@progbits
	.align	128
        .global         _Z19KernelMetropolisOddPiP17curandStateXORWOWf
        .type           _Z19KernelMetropolisOddPiP17curandStateXORWOWf,@function
        .size           _Z19KernelMetropolisOddPiP17curandStateXORWOWf,(.L_x_32 - _Z19KernelMetropolisOddPiP17curandStateXORWOWf)
        .other          _Z19KernelMetropolisOddPiP17curandStateXORWOWf,@"STO_CUDA_ENTRY STV_DEFAULT"
_Z19KernelMetropolisOddPiP17curandStateXORWOWf:
.text._Z19KernelMetropolisOddPiP17curandStateXORWOWf:
[----:B------:R-:W-:Y:S01]  /*0000*/  LDC R1, c[0x0][0x37c] ;  /* 0x0000df00ff017b82 */ /* 0x000fe20000000800 */
[----:B------:R-:W0:Y:S07]  /*0010*/  S2R R0, SR_TID.X ;  /* 0x0000000000007919 */ /* 0x000e2e0000002100 */
[----:B------:R-:W1:Y:S01]  /*0020*/  LDC.64 R2, c[0x0][0x388] ;  /* 0x0000e200ff027b82 */ /* 0x000e620000000a00 */
[----:B------:R-:W0:Y:S01]  /*0030*/  LDCU UR6, c[0x0][0x360] ;  /* 0x00006c00ff0677ac */ /* 0x000e220008000800 */
[----:B------:R-:W-:Y:S01]  /*0040*/  IMAD.MOV.U32 R6, RZ, RZ, -0x6f7f0f5e ;  /* 0x9080f0a2ff067424 */ /* 0x000fe200078e00ff */
[----:B------:R-:W0:Y:S01]  /*0050*/  S2R R5, SR_CTAID.X ;  /* 0x0000000000057919 */ /* 0x000e220000002500 */
[----:B------:R-:W-:Y:S01]  /*0060*/  IMAD.MOV.U32 R7, RZ, RZ, -0x421a1e61 ;  /* 0xbde5e19fff077424 */ /* 0x000fe200078e00ff */
[----:B------:R-:W2:Y:S01]  /*0070*/  LDCU.64 UR4, c[0x0][0x358] ;  /* 0x00006b00ff0477ac */ /* 0x000ea20008000a00 */
[----:B------:R-:W-:Y:S01]  /*0080*/  IMAD.MOV.U32 R8, RZ, RZ, -0x5cefbe91 ;  /* 0xa310416fff087424 */ /* 0x000fe200078e00ff */
[----:B------:R-:W-:Y:S01]  /*0090*/  BSSY.RECONVERGENT B0, `(.L_x_0) ;  /* 0x00000e2000007945 */ /* 0x000fe20003800200 */
[----:B------:R-:W-:-:S02]  /*00a0*/  IMAD.MOV.U32 R9, RZ, RZ, -0x75bd8fc ;  /* 0xf8a42704ff097424 */ /* 0x000fc400078e00ff */
[----:B------:R-:W-:Y:S02]  /*00b0*/  IMAD.MOV.U32 R10, RZ, RZ, -0x23270784 ;  /* 0xdcd8f87cff0a7424 */ /* 0x000fe400078e00ff */
[----:B------:R-:W-:Y:S02]  /*00c0*/  IMAD.MOV.U32 R11, RZ, RZ, -0x491dac5d ;  /* 0xb6e253a3ff0b7424 */ /* 0x000fe400078e00ff */
[----:B0-----:R-:W-:-:S04]  /*00d0*/  IMAD R13, R5, UR6, R0 ;  /* 0x00000006050d7c24 */ /* 0x001fc8000f8e0200 */
[C---:B-1----:R-:W-:Y:S01]  /*00e0*/  IMAD.WIDE R2, R13.reuse, 0x30, R2 ;  /* 0x000000300d027825 */ /* 0x042fe200078e0202 */
[----:B------:R-:W-:-:S04]  /*00f0*/  ISETP.NE.AND P0, PT, R13, RZ, PT ;  /* 0x000000ff0d00720c */ /* 0x000fc80003f05270 */
[----:B--2---:R0:W-:Y:S04]  /*0100*/  STG.E.64 desc[UR4][R2.64], R6 ;  /* 0x0000000602007986 */ /* 0x0041e8000c101b04 */
[----:B------:R0:W-:Y:S04]  /*0110*/  STG.E.64 desc[UR4][R2.64+0x8], R8 ;  /* 0x0000080802007986 */ /* 0x0001e8000c101b04 */
[----:B------:R0:W-:Y:S01]  /*0120*/  STG.E.64 desc[UR4][R2.64+0x10], R10 ;  /* 0x0000100a02007986 */ /* 0x0001e2000c101b04 */
[----:B------:R-:W-:Y:S05]  /*0130*/  @!P0 BRA `(.L_x_1) ;  /* 0x0000000c005c8947 */ /* 0x000fea0003800000 */
[----:B------:R-:W-:Y:S01]  /*0140*/  SHF.R.S32.HI R0, RZ, 0x1f, R13 ;  /* 0x0000001fff007819 */ /* 0x000fe2000001140d */
[----:B------:R-:W-:-:S07]  /*0150*/  IMAD.MOV.U32 R4, RZ, RZ, RZ ;  /* 0x000000ffff047224 */ /* 0x000fce00078e00ff */
.L_x_7:
[----:B0-----:R-:W-:Y:S01]  /*0160*/  LOP3.LUT R2, R13, 0x3, RZ, 0xc0, !PT ;  /* 0x000000030d027812 */ /* 0x001fe200078ec0ff */
[----:B------:R-:W-:Y:S03]  /*0170*/  BSSY.RECONVERGENT B1, `(.L_x_2) ;  /* 0x00000cd000017945 */ /* 0x000fe60003800200 */
[----:B------:R-:W-:-:S04]  /*0180*/  ISETP.NE.U32.AND P0, PT, R2, RZ, PT ;  /* 0x000000ff0200720c */ /* 0x000fc80003f05070 */
[----:B------:R-:W-:-:S13]  /*0190*/  ISETP.NE.AND.EX P0, PT, RZ, RZ, PT, P0 ;  /* 0x000000ffff00720c */ /* 0x000fda0003f05300 */
[----:B------:R-:W-:Y:S05]  /*01a0*/  @!P0 BRA `(.L_x_3) ;  /* 0x0000000c00248947 */ /* 0x000fea0003800000 */
[----:B------:R-:W0:Y:S01]  /*01b0*/  LDC.64 R2, c[0x4][RZ] ;  /* 0x01000000ff027b82 */ /* 0x000e220000000a00 */
[----:B------:R-:W-:Y:S02]  /*01c0*/  IMAD.MOV.U32 R12, RZ, RZ, RZ ;  /* 0x000000ffff0c7224 */ /* 0x000fe400078e00ff */
[----:B0-----:R-:W-:-:S07]  /*01d0*/  IMAD.WIDE.U32 R2, R4, 0xc80, R2 ;  /* 0x00000c8004027825 */ /* 0x001fce00078e0002 */
.L_x_6:
[----:B0-----:R-:W-:Y:S02]  /*01e0*/  CS2R R14, SRZ ;  /* 0x00000000000e7805 */ /* 0x001fe4000001ff00 */
[----:B------:R-:W-:Y:S02]  /*01f0*/  CS2R R6, SRZ ;  /* 0x0000000000067805 */ /* 0x000fe4000001ff00 */
[----:B------:R-:W-:-:S07]  /*0200*/  CS2R R8, SRZ ;  /* 0x0000000000087805 */ /* 0x000fce000001ff00 */
.L_x_5:
[----:B------:R-:W0:Y:S01]  /*0210*/  S2R R16, SR_TID.X ;  /* 0x0000000000107919 */ /* 0x000e220000002100 */
[----:B------:R-:W1:Y:S01]  /*0220*/  LDC.64 R10, c[0x0][0x388] ;  /* 0x0000e200ff0a7b82 */ /* 0x000e620000000a00 */
[----:B0-----:R-:W-:-:S04]  /*0230*/  IMAD R17, R5, UR6, R16 ;  /* 0x0000000605117c24 */ /* 0x001fc8000f8e0210 */
[----:B-1----:R-:W-:-:S04]  /*0240*/  IMAD.WIDE R10, R17, 0x30, R10 ;  /* 0x00000030110a7825 */ /* 0x002fc800078e020a */
[----:B------:R-:W-:-:S05]  /*0250*/  IMAD.WIDE.U32 R10, R15, 0x4, R10 ;  /* 0x000000040f0a7825 */ /* 0x000fca00078e000a */
[----:B------:R0:W5:Y:S01]  /*0260*/  LDG.E R16, desc[UR4][R10.64+0x4] ;  /* 0x000004040a107981 */ /* 0x000162000c1e1900 */
[----:B------:R-:W-:-:S07]  /*0270*/  IMAD.MOV.U32 R17, RZ, RZ, RZ ;  /* 0x000000ffff117224 */ /* 0x000fce00078e00ff */
.L_x_4:
[----:B-----5:R-:W-:Y:S01]  /*0280*/  SHF.R.U32.HI R26, RZ, R17, R16 ;  /* 0x00000011ff1a7219 */ /* 0x020fe20000011610 */
[----:B0-----:R-:W-:-:S03]  /*0290*/  IMAD.SHL.U32 R10, R15, 0x20, RZ ;  /* 0x000000200f0a7824 */ /* 0x001fc600078e00ff */
[----:B------:R-:W-:Y:S01]  /*02a0*/  LOP3.LUT R11, R26, 0x1, RZ, 0xc0, !PT ;  /* 0x000000011a0b7812 */ /* 0x000fe200078ec0ff */
[----:B------:R-:W-:-:S03]  /*02b0*/  IMAD.IADD R10, R10, 0x1, R17 ;  /* 0x000000010a0a7824 */ /* 0x000fc600078e0211 */
[----:B------:R-:W-:Y:S01]  /*02c0*/  ISETP.NE.U32.AND P0, PT, R11, 0x1, PT ;  /* 0x000000010b00780c */ /* 0x000fe20003f05070 */
[----:B------:R-:W-:-:S03]  /*02d0*/  IMAD R11, R10, 0x5, RZ ;  /* 0x000000050a0b7824 */ /* 0x000fc600078e02ff */
[----:B------:R-:W-:Y:S01]  /*02e0*/  R2P PR, R26, 0x7e ;  /* 0x0000007e1a007804 */ /* 0x000fe20000000000 */
[----:B------:R-:W-:-:S08]  /*02f0*/  IMAD.WIDE.U32 R10, R11, 0x4, R2 ;  /* 0x000000040b0a7825 */ /* 0x000fd000078e0002 */
[----:B------:R-:W2:Y:S04]  /*0300*/  @!P0 LDG.E R19, desc[UR4][R10.64] ;  /* 0x000000040a138981 */ /* 0x000ea8000c1e1900 */
[----:B------:R-:W3:Y:S04]  /*0310*/  @!P0 LDG.E R21, desc[UR4][R10.64+0x4] ;  /* 0x000004040a158981 */ /* 0x000ee8000c1e1900 */
[----:B------:R-:W4:Y:S04]  /*0320*/  @!P0 LDG.E R18, desc[UR4][R10.64+0x8] ;  /* 0x000008040a128981 */ /* 0x000f28000c1e1900 */
[----:B------:R-:W4:Y:S04]  /*0330*/  @!P0 LDG.E R20, desc[UR4][R10.64+0x10] ;  /* 0x000010040a148981 */ /* 0x000f28000c1e1900 */
[----:B------:R-:W4:Y:S04]  /*0340*/  @P1 LDG.E R25, desc[UR4][R10.64+0x14] ;  /* 0x000014040a191981 */ /* 0x000f28000c1e1900 */
[----:B------:R-:W4:Y:S04]  /*0350*/  @!P0 LDG.E R23, desc[UR4][R10.64+0xc] ;  /* 0x00000c040a178981 */ /* 0x000f28000c1e1900 */
[----:B------:R-:W4:Y:S04]  /*0360*/  @P2 LDG.E R27, desc[UR4][R10.64+0x28] ;  /* 0x000028040a1b2981 */ /* 0x000f28000c1e1900 */
[----:B------:R-:W4:Y:S04]  /*0370*/  @P3 LDG.E R29, desc[UR4][R10.64+0x3c] ;  /* 0x00003c040a1d3981 */ /* 0x000f28000c1e1900 */
[----:B------:R-:W4:Y:S04]  /*0380*/  @P2 LDG.E R24, desc[UR4][R10.64+0x38] ;  /* 0x000038040a182981 */ /* 0x000f28000c1e1900 */
[----:B------:R-:W4:Y:S04]  /*0390*/  @P2 LDG.E R22, desc[UR4][R10.64+0x30] ;  /* 0x000030040a162981 */ /* 0x000f28000c1e1900 */
[----:B------:R-:W4:Y:S04]  /*03a0*/  @P4 LDG.E R31, desc[UR4][R10.64+0x50] ;  /* 0x000050040a1f4981 */ /* 0x000f28000c1e1900 */
[----:B------:R-:W4:Y:S04]  /*03b0*/  @P3 LDG.E R30, desc[UR4][R10.64+0x4c] ;  /* 0x00004c040a1e3981 */ /* 0x000f28000c1e1900 */
[----:B------:R-:W4:Y:S04]  /*03c0*/  @P3 LDG.E R28, desc[UR4][R10.64+0x44] ;  /* 0x000044040a1c3981 */ /* 0x000f28000c1e1900 */
[----:B------:R-:W4:Y:S04]  /*03d0*/  @P5 LDG.E R33, desc[UR4][R10.64+0x64] ;  /* 0x000064040a215981 */ /* 0x000f28000c1e1900 */
[----:B------:R-:W4:Y:S01]  /*03e0*/  @P6 LDG.E R35, desc[UR4][R10.64+0x78] ;  /* 0x000078040a236981 */ /* 0x000f22000c1e1900 */
[----:B--2---:R-:W-:-:S03]  /*03f0*/  @!P0 LOP3.LUT R14, R14, R19, RZ, 0x3c, !PT ;  /* 0x000000130e0e8212 */ /* 0x004fc600078e3cff */
[----:B------:R-:W2:Y:S01]  /*0400*/  @P1 LDG.E R19, desc[UR4][R10.64+0x18] ;  /* 0x000018040a131981 */ /* 0x000ea2000c1e1900 */
[----:B---3--:R-:W-:-:S03]  /*0410*/  @!P0 LOP3.LUT R8, R8, R21, RZ, 0x3c, !PT ;  /* 0x0000001508088212 */ /* 0x008fc600078e3cff */
[----:B------:R-:W3:Y:S01]  /*0420*/  @P1 LDG.E R21, desc[UR4][R10.64+0x20] ;  /* 0x000020040a151981 */ /* 0x000ee2000c1e1900 */
[----:B----4-:R-:W-:-:S03]  /*0430*/  @!P0 LOP3.LUT R9, R9, R18, RZ, 0x3c, !PT ;  /* 0x0000001209098212 */ /* 0x010fc600078e3cff */
[----:B------:R-:W4:Y:S01]  /*0440*/  @P1 LDG.E R18, desc[UR4][R10.64+0x1c] ;  /* 0x00001c040a121981 */ /* 0x000f22000c1e1900 */
[----:B------:R-:W-:-:S03]  /*0450*/  @!P0 LOP3.LUT R7, R7, R20, RZ, 0x3c, !PT ;  /* 0x0000001407078212 */ /* 0x000fc600078e3cff */
[----:B------:R-:W4:Y:S01]  /*0460*/  @P1 LDG.E R20, desc[UR4][R10.64+0x24] ;  /* 0x000024040a141981 */ /* 0x000f22000c1e1900 */
[----:B------:R-:W-:-:S03]  /*0470*/  @P1 LOP3.LUT R14, R14, R25, RZ, 0x3c, !PT ;  /* 0x000000190e0e1212 */ /* 0x000fc600078e3cff */
[----:B------:R-:W4:Y:S01]  /*0480*/  @P2 LDG.E R25, desc[UR4][R10.64+0x34] ;  /* 0x000034040a192981 */ /* 0x000f22000c1e1900 */
[----:B------:R-:W-:-:S03]  /*0490*/  @!P0 LOP3.LUT R6, R6, R23, RZ, 0x3c, !PT ;  /* 0x0000001706068212 */ /* 0x000fc600078e3cff */
[----:B------:R-:W4:Y:S01]  /*04a0*/  @P2 LDG.E R23, desc[UR4][R10.64+0x2c] ;  /* 0x00002c040a172981 */ /* 0x000f22000c1e1900 */
[----:B------:R-:W-:-:S03]  /*04b0*/  @P2 LOP3.LUT R14, R14, R27, RZ, 0x3c, !PT ;  /* 0x0000001b0e0e2212 */ /* 0x000fc600078e3cff */
[----:B------:R-:W4:Y:S01]  /*04c0*/  @P3 LDG.E R27, desc[UR4][R10.64+0x40] ;  /* 0x000040040a1b3981 */ /* 0x000f22000c1e1900 */
[----:B------:R-:W-:-:S03]  /*04d0*/  @P3 LOP3.LUT R14, R14, R29, RZ, 0x3c, !PT ;  /* 0x0000001d0e0e3212 */ /* 0x000fc600078e3cff */
[----:B------:R-:W4:Y:S01]  /*04e0*/  @P3 LDG.E R29, desc[UR4][R10.64+0x48] ;  /* 0x000048040a1d3981 */ /* 0x000f22000c1e1900 */
[----:B------:R-:W-:Y:S02]  /*04f0*/  LOP3.LUT P0, RZ, R26, 0x80, RZ, 0xc0, !PT ;  /* 0x000000801aff7812 */ /* 0x000fe4000780c0ff */
[----:B------:R-:W-:-:S11]  /*0500*/  @P4 LOP3.LUT R14, R14, R31, RZ, 0x3c, !PT ;  /* 0x0000001f0e0e4212 */ /* 0x000fd600078e3cff */
[----:B------:R-:W4:Y:S04]  /*0510*/  @P0 LDG.E R37, desc[UR4][R10.64+0x8c] ;  /* 0x00008c040a250981 */ /* 0x000f28000c1e1900 */
[----:B------:R-:W4:Y:S01]  /*0520*/  @P0 LDG.E R31, desc[UR4][R10.64+0x90] ;  /* 0x000090040a1f0981 */ /* 0x000f22000c1e1900 */
[----:B------:R-:W-:-:S03]  /*0530*/  @P5 LOP3.LUT R14, R14, R33, RZ, 0x3c, !PT ;  /* 0x000000210e0e5212 */ /* 0x000fc600078e3cff */
[----:B------:R-:W4:Y:S04]  /*0540*/  @P0 LDG.E R32, desc[UR4][R10.64+0x94] ;  /* 0x000094040a200981 */ /* 0x000f28000c1e1900 */
[----:B------:R-:W4:Y:S04]  /*0550*/  @P0 LDG.E R33, desc[UR4][R10.64+0x98] ;  /* 0x000098040a210981 */ /* 0x000f28000c1e1900 */
[----:B------:R-:W4:Y:S01]  /*0560*/  @P0 LDG.E R34, desc[UR4][R10.64+0x9c] ;  /* 0x00009c040a220981 */ /* 0x000f22000c1e1900 */
[----:B--2---:R-:W-:-:S03]  /*0570*/  @P1 LOP3.LUT R8, R8, R19, RZ, 0x3c, !PT ;  /* 0x0000001308081212 */ /* 0x004fc600078e3cff */
[----:B------:R-:W2:Y:S01]  /*0580*/  @P4 LDG.E R19, desc[UR4][R10.64+0x54] ;  /* 0x000054040a134981 */ /* 0x000ea2000c1e1900 */
[----:B---3--:R-:W-:-:S03]  /*0590*/  @P1 LOP3.LUT R6, R6, R21, RZ, 0x3c, !PT ;  /* 0x0000001506061212 */ /* 0x008fc600078e3cff */
[----:B------:R-:W3:Y:S01]  /*05a0*/  @P4 LDG.E R21, desc[UR4][R10.64+0x5c] ;  /* 0x00005c040a154981 */ /* 0x000ee2000c1e1900 */
[----:B----4-:R-:W-:-:S03]  /*05b0*/  @P1 LOP3.LUT R9, R9, R18, RZ, 0x3c, !PT ;  /* 0x0000001209091212 */ /* 0x010fc600078e3cff */
[----:B------:R-:W4:Y:S01]  /*05c0*/  @P4 LDG.E R18, desc[UR4][R10.64+0x58] ;  /* 0x000058040a124981 */ /* 0x000f22000c1e1900 */
[----:B------:R-:W-:-:S03]  /*05d0*/  @P1 LOP3.LUT R7, R7, R20, RZ, 0x3c, !PT ;  /* 0x0000001407071212 */ /* 0x000fc600078e3cff */
[----:B------:R-:W4:Y:S01]  /*05e0*/  @P4 LDG.E R20, desc[UR4][R10.64+0x60] ;  /* 0x000060040a144981 */ /* 0x000f22000c1e1900 */
[----:B------:R-:W-:Y:S02]  /*05f0*/  @P2 LOP3.LUT R9, R9, R22, RZ, 0x3c, !PT ;  /* 0x0000001609092212 */ /* 0x000fe400078e3cff */
[----:B------:R-:W-:Y:S01]  /*0600*/  @P2 LOP3.LUT R7, R7, R24, RZ, 0x3c, !PT ;  /* 0x0000001807072212 */ /* 0x000fe200078e3cff */
[----:B------:R-:W4:Y:S01]  /*0610*/  @P5 LDG.E R22, desc[UR4][R10.64+0x6c] ;  /* 0x00006c040a165981 */ /* 0x000f22000c1e1900 */
[----:B------:R-:W-:Y:S02]  /*0620*/  @P2 LOP3.LUT R6, R6, R25, RZ, 0x3c, !PT ;  /* 0x0000001906062212 */ /* 0x000fe400078e3cff */
[----:B------:R-:W-:Y:S01]  /*0630*/  @P2 LOP3.LUT R8, R8, R23, RZ, 0x3c, !PT ;  /* 0x0000001708082212 */ /* 0x000fe200078e3cff */
[----:B------:R-:W4:Y:S01]  /*0640*/  @P5 LDG.E R25, desc[UR4][R10.64+0x70] ;  /* 0x000070040a195981 */ /* 0x000f22000c1e1900 */
[----:B------:R-:W-:-:S03]  /*0650*/  @P3 LOP3.LUT R7, R7, R30, RZ, 0x3c, !PT ;  /* 0x0000001e07073212 */ /* 0x000fc600078e3cff */
[----:B------:R-:W4:Y:S01]  /*0660*/  @P5 LDG.E R23, desc[UR4][R10.64+0x68] ;  /* 0x000068040a175981 */ /* 0x000f22000c1e1900 */
[----:B------:R-:W-:-:S03]  /*0670*/  @P3 LOP3.LUT R8, R8, R27, RZ, 0x3c, !PT ;  /* 0x0000001b08083212 */ /* 0x000fc600078e3cff */
[----:B------:R-:W4:Y:S01]  /*0680*/  @P5 LDG.E R24, desc[UR4][R10.64+0x74] ;  /* 0x000074040a185981 */ /* 0x000f22000c1e1900 */
[----:B------:R-:W-:Y:S02]  /*0690*/  @P3 LOP3.LUT R9, R9, R28, RZ, 0x3c, !PT ;  /* 0x0000001c09093212 */ /* 0x000fe400078e3cff */
[----:B------:R-:W-:Y:S01]  /*06a0*/  @P3 LOP3.LUT R6, R6, R29, RZ, 0x3c, !PT ;  /* 0x0000001d06063212 */ /* 0x000fe200078e3cff */
[----:B------:R-:W4:Y:S04]  /*06b0*/  @P6 LDG.E R27, desc[UR4][R10.64+0x7c] ;  /* 0x00007c040a1b6981 */ /* 0x000f28000c1e1900 */
[----:B------:R-:W4:Y:S04]  /*06c0*/  @P6 LDG.E R28, desc[UR4][R10.64+0x80] ;  /* 0x000080040a1c6981 */ /* 0x000f28000c1e1900 */
[----:B------:R-:W4:Y:S04]  /*06d0*/  @P6 LDG.E R29, desc[UR4][R10.64+0x84] ;  /* 0x000084040a1d6981 */ /* 0x000f28000c1e1900 */
[----:B------:R-:W4:Y:S01]  /*06e0*/  @P6 LDG.E R30, desc[UR4][R10.64+0x88] ;  /* 0x000088040a1e6981 */ /* 0x000f22000c1e1900 */
[----:B------:R-:W-:-:S04]  /*06f0*/  @P6 LOP3.LUT R14, R14, R35, RZ, 0x3c, !PT ;  /* 0x000000230e0e6212 */ /* 0x000fc800078e3cff */
[----:B------:R-:W-:Y:S02]  /*0700*/  @P0 LOP3.LUT R14, R14, R37, RZ, 0x3c, !PT ;  /* 0x000000250e0e0212 */ /* 0x000fe400078e3cff */
[----:B--2---:R-:W-:Y:S02]  /*0710*/  @P4 LOP3.LUT R8, R8, R19, RZ, 0x3c, !PT ;  /* 0x0000001308084212 */ /* 0x004fe400078e3cff */
[----:B---3--:R-:W-:Y:S02]  /*0720*/  @P4 LOP3.LUT R6, R6, R21, RZ, 0x3c, !PT ;  /* 0x0000001506064212 */ /* 0x008fe400078e3cff */
[----:B----4-:R-:W-:Y:S02]  /*0730*/  @P4 LOP3.LUT R9, R9, R18, RZ, 0x3c, !PT ;  /* 0x0000001209094212 */ /* 0x010fe400078e3cff */
[----:B------:R-:W-:Y:S02]  /*0740*/  @P4 LOP3.LUT R7, R7, R20, RZ, 0x3c, !PT ;  /* 0x0000001407074212 */ /* 0x000fe400078e3cff */
[----:B------:R-:W-:-:S02]  /*0750*/  @P5 LOP3.LUT R9, R9, R22, RZ, 0x3c, !PT ;  /* 0x0000001609095212 */ /* 0x000fc400078e3cff */
[----:B------:R-:W-:Y:S02]  /*0760*/  @P5 LOP3.LUT R6, R6, R25, RZ, 0x3c, !PT ;  /* 0x0000001906065212 */ /* 0x000fe400078e3cff */
[----:B------:R-:W-:Y:S02]  /*0770*/  @P5 LOP3.LUT R8, R8, R23, RZ, 0x3c, !PT ;  /* 0x0000001708085212 */ /* 0x000fe400078e3cff */
[----:B------:R-:W-:Y:S02]  /*0780*/  @P5 LOP3.LUT R7, R7, R24, RZ, 0x3c, !PT ;  /* 0x0000001807075212 */ /* 0x000fe400078e3cff */
[----:B------:R-:W-:Y:S02]  /*0790*/  @P6 LOP3.LUT R8, R8, R27, RZ, 0x3c, !PT ;  /* 0x0000001b08086212 */ /* 0x000fe400078e3cff */
[----:B------:R-:W-:Y:S02]  /*07a0*/  @P6 LOP3.LUT R9, R9, R28, RZ, 0x3c, !PT ;  /* 0x0000001c09096212 */ /* 0x000fe400078e3cff */
[----:B------:R-:W-:-:S02]  /*07b0*/  @P6 LOP3.LUT R6, R6, R29, RZ, 0x3c, !PT ;  /* 0x0000001d06066212 */ /* 0x000fc400078e3cff */
[----:B------:R-:W-:Y:S02]  /*07c0*/  @P6 LOP3.LUT R7, R7, R30, RZ, 0x3c, !PT ;  /* 0x0000001e07076212 */ /* 0x000fe400078e3cff */
[----:B------:R-:W-:Y:S02]  /*07d0*/  @P0 LOP3.LUT R8, R8, R31, RZ, 0x3c, !PT ;  /* 0x0000001f08080212 */ /* 0x000fe400078e3cff */
[----:B------:R-:W-:Y:S02]  /*07e0*/  @P0 LOP3.LUT R9, R9, R32, RZ, 0x3c, !PT ;  /* 0x0000002009090212 */ /* 0x000fe400078e3cff */
[----:B------:R-:W-:Y:S02]  /*07f0*/  @P0 LOP3.LUT R6, R6, R33, RZ, 0x3c, !PT ;  /* 0x0000002106060212 */ /* 0x000fe400078e3cff */
[----:B------:R-:W-:Y:S02]  /*0800*/  @P0 LOP3.LUT R7, R7, R34, RZ, 0x3c, !PT ;  /* 0x0000002207070212 */ /* 0x000fe400078e3cff */
[----:B------:R-:W-:-:S13]  /*0810*/  R2P PR, R26.B1, 0x7f ;  /* 0x0000007f1a007804 */ /* 0x000fda0000001000 */
[----:B------:R-:W2:Y:S04]  /*0820*/  @P0 LDG.E R23, desc[UR4][R10.64+0xa0] ;  /* 0x0000a0040a170981 */ /* 0x000ea8000c1e1900 */
[----:B------:R-:W3:Y:S04]  /*0830*/  @P0 LDG.E R25, desc[UR4][R10.64+0xa4] ;  /* 0x0000a4040a190981 */ /* 0x000ee8000c1e1900 */
        /* <DEDUP_REMOVED lines=20> */
[----:B------:R-:W2:Y:S01]  /*0980*/  @P1 LDG.E R27, desc[UR4][R10.64+0xc0] ;  /* 0x0000c0040a1b1981 */ /* 0x000ea2000c1e1900 */
[----:B------:R-:W-:Y:S02]  /*0990*/  @P0 LOP3.LUT R7, R7, R20, RZ, 0x3c, !PT ;  /* 0x0000001407070212 */ /* 0x000fe400078e3cff */
[----:B------:R-:W-:Y:S01]  /*09a0*/  LOP3.LUT P0, RZ, R26, 0x8000, RZ, 0xc0, !PT ;  /* 0x000080001aff7812 */ /* 0x000fe2000780c0ff */
[----:B------:R-:W4:Y:S04]  /*09b0*/  @P1 LDG.E R20, desc[UR4][R10.64+0xbc] ;  /* 0x0000bc040a141981 */ /* 0x000f28000c1e1900 */
[----:B------:R-:W2:Y:S08]  /*09c0*/  @P2 LDG.E R26, desc[UR4][R10.64+0xd8] ;  /* 0x0000d8040a1a2981 */ /* 0x000eb0000c1e1900 */
[----:B------:R-:W2:Y:S01]  /*09d0*/  @P0 LDG.E R30, desc[UR4][R10.64+0x12c] ;  /* 0x00012c040a1e0981 */ /* 0x000ea2000c1e1900 */
[----:B------:R-:W-:-:S03]  /*09e0*/  @P1 LOP3.LUT R14, R14, R21, RZ, 0x3c, !PT ;  /* 0x000000150e0e1212 */ /* 0x000fc600078e3cff */
[----:B------:R-:W2:Y:S01]  /*09f0*/  @P4 LDG.E R21, desc[UR4][R10.64+0xf4] ;  /* 0x0000f4040a154981 */ /* 0x000ea2000c1e1900 */
[----:B------:R-:W-:-:S03]  /*0a00*/  @P2 LOP3.LUT R14, R14, R19, RZ, 0x3c, !PT ;  /* 0x000000130e0e2212 */ /* 0x000fc600078e3cff */
[----:B------:R-:W2:Y:S01]  /*0a10*/  @P3 LDG.E R19, desc[UR4][R10.64+0xe8] ;  /* 0x0000e8040a133981 */ /* 0x000ea2000c1e1900 */
[----:B------:R-:W-:Y:S02]  /*0a20*/  @P3 LOP3.LUT R14, R14, R33, RZ, 0x3c, !PT ;  /* 0x000000210e0e3212 */ /* 0x000fe400078e3cff */
[----:B------:R-:W-:Y:S01]  /*0a30*/  @P1 LOP3.LUT R7, R7, R22, RZ, 0x3c, !PT ;  /* 0x0000001607071212 */ /* 0x000fe200078e3cff */
[----:B------:R-:W2:Y:S01]  /*0a40*/  @P0 LDG.E R33, desc[UR4][R10.64+0x130] ;  /* 0x000130040a210981 */ /* 0x000ea2000c1e1900 */
[----:B------:R-:W-:-:S03]  /*0a50*/  @P4 LOP3.LUT R14, R14, R35, RZ, 0x3c, !PT ;  /* 0x000000230e0e4212 */ /* 0x000fc600078e3cff */
[----:B------:R-:W2:Y:S01]  /*0a60*/  @P4 LDG.E R22, desc[UR4][R10.64+0xf8] ;  /* 0x0000f8040a164981 */ /* 0x000ea2000c1e1900 */
[----:B------:R-:W-:-:S03]  /*0a70*/  @P5 LOP3.LUT R14, R14, R37, RZ, 0x3c, !PT ;  /* 0x000000250e0e5212 */ /* 0x000fc600078e3cff */
[----:B------:R-:W2:Y:S01]  /*0a80*/  @P0 LDG.E R32, desc[UR4][R10.64+0x134] ;  /* 0x000134040a200981 */ /* 0x000ea2000c1e1900 */
[----:B------:R-:W-:-:S03]  /*0a90*/  @P6 LOP3.LUT R14, R14, R28, RZ, 0x3c, !PT ;  /* 0x0000001c0e0e6212 */ /* 0x000fc600078e3cff */
[----:B------:R-:W2:Y:S04]  /*0aa0*/  @P5 LDG.E R28, desc[UR4][R10.64+0x114] ;  /* 0x000114040a1c5981 */ /* 0x000ea8000c1e1900 */
[----:B------:R-:W2:Y:S04]  /*0ab0*/  @P0 LDG.E R34, desc[UR4][R10.64+0x13c] ;  /* 0x00013c040a220981 */ /* 0x000ea8000c1e1900 */
[----:B------:R-:W2:Y:S01]  /*0ac0*/  @P0 LDG.E R35, desc[UR4][R10.64+0x138] ;  /* 0x000138040a230981 */ /* 0x000ea2000c1e1900 */
[----:B---3--:R-:W-:-:S03]  /*0ad0*/  @P1 LOP3.LUT R8, R8, R25, RZ, 0x3c, !PT ;  /* 0x0000001908081212 */ /* 0x008fc600078e3cff */
[----:B------:R-:W3:Y:S01]  /*0ae0*/  @P4 LDG.E R25, desc[UR4][R10.64+0xfc] ;  /* 0x0000fc040a194981 */ /* 0x000ee2000c1e1900 */
[----:B------:R-:W-:-:S03]  /*0af0*/  @P2 LOP3.LUT R8, R8, R29, RZ, 0x3c, !PT ;  /* 0x0000001d08082212 */ /* 0x000fc600078e3cff */
[----:B------:R-:W3:Y:S01]  /*0b00*/  @P5 LDG.E R29, desc[UR4][R10.64+0x110] ;  /* 0x000110040a1d5981 */ /* 0x000ee2000c1e1900 */
[----:B----4-:R-:W-:-:S03]  /*0b10*/  @P1 LOP3.LUT R9, R9, R20, RZ, 0x3c, !PT ;  /* 0x0000001409091212 */ /* 0x010fc600078e3cff */
[----:B------:R-:W4:Y:S01]  /*0b20*/  @P3 LDG.E R20, desc[UR4][R10.64+0xec] ;  /* 0x0000ec040a143981 */ /* 0x000f22000c1e1900 */
[----:B------:R-:W-:-:S03]  /*0b30*/  @P2 LOP3.LUT R9, R9, R24, RZ, 0x3c, !PT ;  /* 0x0000001809092212 */ /* 0x000fc600078e3cff */
[----:B------:R-:W4:Y:S01]  /*0b40*/  @P4 LDG.E R24, desc[UR4][R10.64+0x100] ;  /* 0x000100040a184981 */ /* 0x000f22000c1e1900 */
[----:B--2---:R-:W-:Y:S02]  /*0b50*/  @P1 LOP3.LUT R6, R6, R27, RZ, 0x3c, !PT ;  /* 0x0000001b06061212 */ /* 0x004fe400078e3cff */
[----:B------:R-:W-:Y:S01]  /*0b60*/  @P2 LOP3.LUT R7, R7, R26, RZ, 0x3c, !PT ;  /* 0x0000001a07072212 */ /* 0x000fe200078e3cff */
[----:B------:R-:W2:Y:S01]  /*0b70*/  @P5 LDG.E R27, desc[UR4][R10.64+0x108] ;  /* 0x000108040a1b5981 */ /* 0x000ea2000c1e1900 */
[----:B------:R-:W-:-:S03]  /*0b80*/  @P2 LOP3.LUT R6, R6, R31, RZ, 0x3c, !PT ;  /* 0x0000001f06062212 */ /* 0x000fc600078e3cff */
[----:B------:R-:W2:Y:S01]  /*0b90*/  @P5 LDG.E R26, desc[UR4][R10.64+0x10c] ;  /* 0x00010c040a1a5981 */ /* 0x000ea2000c1e1900 */
[----:B------:R-:W-:Y:S02]  /*0ba0*/  @P0 LOP3.LUT R14, R14, R30, RZ, 0x3c, !PT ;  /* 0x0000001e0e0e0212 */ /* 0x000fe400078e3cff */
[----:B------:R-:W-:Y:S01]  /*0bb0*/  @P3 LOP3.LUT R8, R8, R23, RZ, 0x3c, !PT ;  /* 0x0000001708083212 */ /* 0x000fe200078e3cff */
[----:B------:R-:W2:Y:S01]  /*0bc0*/  @P6 LDG.E R30, desc[UR4][R10.64+0x120] ;  /* 0x000120040a1e6981 */ /* 0x000ea2000c1e1900 */
[----:B------:R-:W-:-:S03]  /*0bd0*/  @P3 LOP3.LUT R9, R9, R18, RZ, 0x3c, !PT ;  /* 0x0000001209093212 */ /* 0x000fc600078e3cff */
[----:B------:R-:W2:Y:S04]  /*0be0*/  @P6 LDG.E R23, desc[UR4][R10.64+0x11c] ;  /* 0x00011c040a176981 */ /* 0x000ea8000c1e1900 */
[----:B------:R-:W2:Y:S04]  /*0bf0*/  @P6 LDG.E R18, desc[UR4][R10.64+0x128] ;  /* 0x000128040a126981 */ /* 0x000ea8000c1e1900 */
[----:B------:R-:W2:Y:S01]  /*0c00*/  @P6 LDG.E R31, desc[UR4][R10.64+0x124] ;  /* 0x000124040a1f6981 */ /* 0x000ea2000c1e1900 */
[----:B------:R-:W-:Y:S01]  /*0c10*/  VIADD R17, R17, 0x10 ;  /* 0x0000001011117836 */ /* 0x000fe20000000000 */
[----:B------:R-:W-:-:S04]  /*0c20*/  @P3 LOP3.LUT R6, R6, R19, RZ, 0x3c, !PT ;  /* 0x0000001306063212 */ /* 0x000fc800078e3cff */
[----:B------:R-:W-:Y:S02]  /*0c30*/  ISETP.NE.AND P1, PT, R17, 0x20, PT ;  /* 0x000000201100780c */ /* 0x000fe40003f25270 */
[----:B------:R-:W-:Y:S02]  /*0c40*/  @P4 LOP3.LUT R8, R8, R21, RZ, 0x3c, !PT ;  /* 0x0000001508084212 */ /* 0x000fe400078e3cff */
[----:B------:R-:W-:Y:S02]  /*0c50*/  @P4 LOP3.LUT R9, R9, R22, RZ, 0x3c, !PT ;  /* 0x0000001609094212 */ /* 0x000fe400078e3cff */
[----:B---3--:R-:W-:-:S04]  /*0c60*/  @P4 LOP3.LUT R6, R6, R25, RZ, 0x3c, !PT ;  /* 0x0000001906064212 */ /* 0x008fc800078e3cff */
[----:B------:R-:W-:Y:S02]  /*0c70*/  @P5 LOP3.LUT R6, R6, R29, RZ, 0x3c, !PT ;  /* 0x0000001d06065212 */ /* 0x000fe400078e3cff */
[----:B----4-:R-:W-:-:S04]  /*0c80*/  @P3 LOP3.LUT R7, R7, R20, RZ, 0x3c, !PT ;  /* 0x0000001407073212 */ /* 0x010fc800078e3cff */
[----:B------:R-:W-:Y:S02]  /*0c90*/  @P4 LOP3.LUT R7, R7, R24, RZ, 0x3c, !PT ;  /* 0x0000001807074212 */ /* 0x000fe400078e3cff */
[----:B--2---:R-:W-:Y:S02]  /*0ca0*/  @P5 LOP3.LUT R8, R8, R27, RZ, 0x3c, !PT ;  /* 0x0000001b08085212 */ /* 0x004fe400078e3cff */
[----:B------:R-:W-:Y:S02]  /*0cb0*/  @P5 LOP3.LUT R7, R7, R28, RZ, 0x3c, !PT ;  /* 0x0000001c07075212 */ /* 0x000fe400078e3cff */
[----:B------:R-:W-:-:S04]  /*0cc0*/  @P5 LOP3.LUT R9, R9, R26, RZ, 0x3c, !PT ;  /* 0x0000001a09095212 */ /* 0x000fc800078e3cff */
[----:B------:R-:W-:Y:S02]  /*0cd0*/  @P6 LOP3.LUT R9, R9, R30, RZ, 0x3c, !PT ;  /* 0x0000001e09096212 */ /* 0x000fe400078e3cff */
[----:B------:R-:W-:Y:S02]  /*0ce0*/  @P6 LOP3.LUT R8, R8, R23, RZ, 0x3c, !PT ;  /* 0x0000001708086212 */ /* 0x000fe400078e3cff */
[----:B------:R-:W-:Y:S02]  /*0cf0*/  @P6 LOP3.LUT R7, R7, R18, RZ, 0x3c, !PT ;  /* 0x0000001207076212 */ /* 0x000fe400078e3cff */
[----:B------:R-:W-:Y:S02]  /*0d00*/  @P6 LOP3.LUT R6, R6, R31, RZ, 0x3c, !PT ;  /* 0x0000001f06066212 */ /* 0x000fe400078e3cff */
[----:B------:R-:W-:Y:S02]  /*0d10*/  @P0 LOP3.LUT R8, R8, R33, RZ, 0x3c, !PT ;  /* 0x0000002108080212 */ /* 0x000fe400078e3cff */
[----:B------:R-:W-:-:S02]  /*0d20*/  @P0 LOP3.LUT R9, R9, R32, RZ, 0x3c, !PT ;  /* 0x0000002009090212 */ /* 0x000fc400078e3cff */
[----:B------:R-:W-:Y:S02]  /*0d30*/  @P0 LOP3.LUT R7, R7, R34, RZ, 0x3c, !PT ;  /* 0x0000002207070212 */ /* 0x000fe400078e3cff */
[----:B------:R-:W-:Y:S01]  /*0d40*/  @P0 LOP3.LUT R6, R6, R35, RZ, 0x3c, !PT ;  /* 0x0000002306060212 */ /* 0x000fe200078e3cff */
[----:B------:R-:W-:Y:S06]  /*0d50*/  @P1 BRA `(.L_x_4) ;  /* 0xfffffff400481947 */ /* 0x000fec000383ffff */
[----:B------:R-:W-:-:S05]  /*0d60*/  VIADD R15, R15, 0x1 ;  /* 0x000000010f0f7836 */ /* 0x000fca0000000000 */
[----:B------:R-:W-:-:S13]  /*0d70*/  ISETP.NE.AND P0, PT, R15, 0x5, PT ;  /* 0x000000050f00780c */ /* 0x000fda0003f05270 */
[----:B------:R-:W-:Y:S05]  /*0d80*/  @P0 BRA `(.L_x_5) ;  /* 0xfffffff400200947 */ /* 0x000fea000383ffff */
[----:B------:R-:W0:Y:S01]  /*0d90*/  S2R R16, SR_TID.X ;  /* 0x0000000000107919 */ /* 0x000e220000002100 */
[----:B------:R-:W1:Y:S01]  /*0da0*/  LDC.64 R10, c[0x0][0x388] ;  /* 0x0000e200ff0a7b82 */ /* 0x000e620000000a00 */
[----:B------:R-:W-:Y:S02]  /*0db0*/  VIADD R12, R12, 0x1 ;  /* 0x000000010c0c7836 */ /* 0x000fe40000000000 */
[----:B0-----:R-:W-:-:S04]  /*0dc0*/  IMAD R15, R5, UR6, R16 ;  /* 0x00000006050f7c24 */ /* 0x001fc8000f8e0210 */
[----:B-1----:R-:W-:Y:S01]  /*0dd0*/  IMAD.WIDE R10, R15, 0x30, R10 ;  /* 0x000000300f0a7825 */ /* 0x002fe200078e020a */
[----:B------:R-:W-:-:S04]  /*0de0*/  LOP3.LUT R15, R13, 0x3, RZ, 0xc0, !PT ;  /* 0x000000030d0f7812 */ /* 0x000fc800078ec0ff */
[----:B------:R0:W-:Y:S01]  /*0df0*/  STG.E.64 desc[UR4][R10.64+0x8], R8 ;  /* 0x000008080a007986 */ /* 0x0001e2000c101b04 */
[----:B------:R-:W-:-:S03]  /*0e00*/  ISETP.GE.U32.AND P0, PT, R12, R15, PT ;  /* 0x0000000f0c00720c */ /* 0x000fc60003f06070 */
[----:B------:R0:W-:Y:S04]  /*0e10*/  STG.E.64 desc[UR4][R10.64+0x10], R6 ;  /* 0x000010060a007986 */ /* 0x0001e8000c101b04 */
[----:B------:R0:W-:Y:S06]  /*0e20*/  STG.E desc[UR4][R10.64+0x4], R14 ;  /* 0x0000040e0a007986 */ /* 0x0001ec000c101904 */
[----:B------:R-:W-:Y:S05]  /*0e30*/  @!P0 BRA `(.L_x_6) ;  /* 0xfffffff000e88947 */ /* 0x000fea000383ffff */
.L_x_3:
[----:B------:R-:W-:Y:S05]  /*0e40*/  BSYNC.RECONVERGENT B1 ;  /* 0x0000000000017941 */ /* 0x000fea0003800200 */
.L_x_2:
[C---:B------:R-:W-:Y:S01]  /*0e50*/  ISETP.GT.U32.AND P0, PT, R13.reuse, 0x3, PT ;  /* 0x000000030d00780c */ /* 0x040fe20003f04070 */
[----:B------:R-:W-:Y:S01]  /*0e60*/  VIADD R4, R4, 0x1 ;  /* 0x0000000104047836 */ /* 0x000fe20000000000 */
[--C-:B------:R-:W-:Y:S02]  /*0e70*/  SHF.R.U64 R13, R13, 0x2, R0.reuse ;  /* 0x000000020d0d7819 */ /* 0x100fe40000001200 */
[----:B------:R-:W-:Y:S02]  /*0e80*/  ISETP.GT.U32.AND.EX P0, PT, R0, RZ, PT, P0 ;  /* 0x000000ff0000720c */ /* 0x000fe40003f04100 */
[----:B------:R-:W-:-:S11]  /*0e90*/  SHF.R.U32.HI R0, RZ, 0x2, R0 ;  /* 0x00000002ff007819 */ /* 0x000fd60000011600 */
[----:B------:R-:W-:Y:S05]  /*0ea0*/  @P0 BRA `(.L_x_7) ;  /* 0xfffffff000ac0947 */ /* 0x000fea000383ffff */
.L_x_1:
[----:B------:R-:W-:Y:S05]  /*0eb0*/  BSYNC.RECONVERGENT B0 ;  /* 0x0000000000007941 */ /* 0x000fea0003800200 */
.L_x_0:
[----:B------:R-:W1:Y:S01]  /*0ec0*/  S2R R12, SR_TID.X ;  /* 0x00000000000c7919 */ /* 0x000e620000002100 */
[----:B0-----:R-:W0:Y:S01]  /*0ed0*/  LDC.64 R10, c[0x0][0x388] ;  /* 0x0000e200ff0a7b82 */ /* 0x001e220000000a00 */
[C---:B------:R-:W-:Y:S01]  /*0ee0*/  IMAD.SHL.U32 R2, R5.reuse, 0x80, RZ ;  /* 0x0000008005027824 */ /* 0x040fe200078e00ff */
[----:B------:R-:W-:Y:S01]  /*0ef0*/  BSSY.RECONVERGENT B0, `(.L_x_8) ;  /* 0x000005c000007945 */ /* 0x000fe20003800200 */
[C---:B------:R-:W-:Y:S02]  /*0f00*/  IMAD.SHL.U32 R0, R5.reuse, 0x10, RZ ;  /* 0x0000001005007824 */ /* 0x040fe400078e00ff */
[----:B------:R-:W-:Y:S01]  /*0f10*/  IMAD.MOV.U32 R4, RZ, RZ, 0x3bbb989d ;  /* 0x3bbb989dff047424 */ /* 0x000fe200078e00ff */
[----:B------:R-:W-:Y:S01]  /*0f20*/  LOP3.LUT R13, R2, 0x380, RZ, 0xc0, !PT ;  /* 0x00000380020d7812 */ /* 0x000fe200078ec0ff */
[----:B------:R-:W-:Y:S01]  /*0f30*/  IMAD.MOV.U32 R7, RZ, RZ, 0x437c0000 ;  /* 0x437c0000ff077424 */ /* 0x000fe200078e00ff */
[----:B------:R-:W2:Y:S01]  /*0f40*/  LDC R17, c[0x0][0x390] ;  /* 0x0000e400ff117b82 */ /* 0x000ea20000000800 */
[----:B-1----:R-:W-:-:S02]  /*0f50*/  IMAD R3, R5, UR6, R12 ;  /* 0x0000000605037c24 */ /* 0x002fc4000f8e020c */
[----:B--2---:R-:W-:Y:S02]  /*0f60*/  FMUL R17, R17, -2 ;  /* 0xc000000011117820 */ /* 0x004fe40000400000 */
[----:B0-----:R-:W-:Y:S01]  /*0f70*/  IMAD.WIDE R10, R3, 0x30, R10 ;  /* 0x00000030030a7825 */ /* 0x001fe200078e020a */
[----:B------:R-:W-:-:S03]  /*0f80*/  LOP3.LUT R3, R0, 0x3fff80, RZ, 0xc0, !PT ;  /* 0x003fff8000037812 */ /* 0x000fc600078ec0ff */
[----:B------:R-:W-:Y:S01]  /*0f90*/  FFMA.SAT R2, R17, R4, 0.5 ;  /* 0x3f00000011027423 */ /* 0x000fe20000002004 */
[C---:B------:R-:W-:Y:S02]  /*0fa0*/  LOP3.LUT R0, R13.reuse, 0x7e, RZ, 0xfc, !PT ;  /* 0x0000007e0d007812 */ /* 0x040fe400078efcff */
[--C-:B------:R-:W-:Y:S01]  /*0fb0*/  LOP3.LUT R13, R13, 0x1, R12.reuse, 0xf4, !PT ;  /* 0x000000010d0d7812 */ /* 0x100fe200078ef40c */
[----:B------:R-:W-:Y:S01]  /*0fc0*/  FFMA.RM R6, R2, R7, 12582913 ;  /* 0x4b40000102067423 */ /* 0x000fe20000004007 */
[----:B------:R-:W-:Y:S01]  /*0fd0*/  IMAD.IADD R2, R3, 0x1, R12 ;  /* 0x0000000103027824 */ /* 0x000fe200078e020c */
[----:B------:R0:W-:Y:S01]  /*0fe0*/  STG.E.64 desc[UR4][R10.64+0x18], RZ ;  /* 0x000018ff0a007986 */ /* 0x0001e2000c101b04 */
[----:B------:R-:W-:Y:S01]  /*0ff0*/  VIMNMX R4, PT, PT, R0, R13, !PT ;  /* 0x0000000d00047248 */ /* 0x000fe20007fe0100 */
[----:B------:R-:W-:Y:S01]  /*1000*/  FADD R8, R6, -12583039 ;  /* 0xcb40007f06087421 */ /* 0x000fe20000000000 */
[----:B------:R-:W-:Y:S01]  /*1010*/  IMAD.SHL.U32 R3, R2, 0x400, RZ ;  /* 0x0000040002037824 */ /* 0x000fe200078e00ff */
[----:B------:R0:W-:Y:S01]  /*1020*/  STG.E desc[UR4][R10.64+0x20], RZ ;  /* 0x000020ff0a007986 */ /* 0x0001e2000c101904 */
[----:B------:R-:W-:Y:S01]  /*1030*/  IADD3 R4, PT, PT, R4, 0x1, -R13 ;  /* 0x0000000104047810 */ /* 0x000fe20007ffe80d */
[----:B------:R-:W-:Y:S01]  /*1040*/  FFMA R8, R17, 1.4426950216293334961, -R8 ;  /* 0x3fb8aa3b11087823 */ /* 0x000fe20000000808 */
[C---:B------:R-:W-:Y:S01]  /*1050*/  VIADD R16, R3.reuse, 0x400 ;  /* 0x0000040003107836 */ /* 0x040fe20000000000 */
[----:B------:R0:W-:Y:S01]  /*1060*/  STG.E.64 desc[UR4][R10.64+0x28], RZ ;  /* 0x000028ff0a007986 */ /* 0x0001e2000c101b04 */
[----:B------:R-:W-:Y:S01]  /*1070*/  BAR.SYNC.DEFER_BLOCKING 0x0 ;  /* 0x0000000000007b1d */ /* 0x000fe20000010000 */
[----:B------:R-:W-:Y:S01]  /*1080*/  LOP3.LUT P0, RZ, R4, 0x2, RZ, 0xc0, !PT ;  /* 0x0000000204ff7812 */ /* 0x000fe2000780c0ff */
[----:B------:R-:W-:-:S02]  /*1090*/  VIADD R18, R3, 0xffc00 ;  /* 0x000ffc0003127836 */ /* 0x000fc40000000000 */
[----:B------:R-:W-:Y:S01]  /*10a0*/  FFMA R17, R17, 1.925963033500011079e-08, R8 ;  /* 0x32a5706011117823 */ /* 0x000fe20000000008 */
[----:B------:R-:W-:Y:S01]  /*10b0*/  IMAD.SHL.U32 R3, R6, 0x800000, RZ ;  /* 0x0080000006037824 */ /* 0x000fe200078e00ff */
[----:B------:R-:W-:Y:S02]  /*10c0*/  LOP3.LUT R16, R16, 0xffc00, RZ, 0xc0, !PT ;  /* 0x000ffc0010107812 */ /* 0x000fe400078ec0ff */
[----:B------:R-:W-:-:S06]  /*10d0*/  LOP3.LUT R18, R18, 0xffc00, RZ, 0xc0, !PT ;  /* 0x000ffc0012127812 */ /* 0x000fcc00078ec0ff */
[----:B0-----:R-:W-:Y:S05]  /*10e0*/  @P0 BRA `(.L_x_9) ;  /* 0x0000000000f00947 */ /* 0x001fea0003800000 */
[----:B------:R-:W2:Y:S04]  /*10f0*/  LDG.E.64 R14, desc[UR4][R10.64] ;  /* 0x000000040a0e7981 */ /* 0x000ea8000c1e1b00 */
[----:B------:R-:W3:Y:S04]  /*1100*/  LDG.E.64 R22, desc[UR4][R10.64+0x10] ;  /* 0x000010040a167981 */ /* 0x000ee8000c1e1b00 */
[----:B------:R-:W4:Y:S01]  /*1110*/  LDG.E.64 R20, desc[UR4][R10.64+0x8] ;  /* 0x000008040a147981 */ /* 0x000f22000c1e1b00 */
[----:B------:R-:W-:Y:S02]  /*1120*/  VIADD R19, R13, 0xffffffff ;  /* 0xffffffff0d137836 */ /* 0x000fe40000000000 */
[----:B------:R-:W-:-:S03]  /*1130*/  IMAD.IADD R27, R16, 0x1, R13 ;  /* 0x00000001101b7824 */ /* 0x000fc600078e020d */
[----:B------:R-:W-:Y:S02]  /*1140*/  LOP3.LUT R19, R19, 0x3ff, RZ, 0xc0, !PT ;  /* 0x000003ff13137812 */ /* 0x000fe400078ec0ff */
[----:B--2---:R-:W-:Y:S01]  /*1150*/  SHF.R.U32.HI R6, RZ, 0x2, R15 ;  /* 0x00000002ff067819 */ /* 0x004fe2000001160f */
[----:B------:R-:W-:-:S03]  /*1160*/  VIADD R14, R14, 0x587c5 ;  /* 0x000587c50e0e7836 */ /* 0x000fc60000000000 */
[----:B------:R-:W-:Y:S01]  /*1170*/  LOP3.LUT R15, R6, R15, RZ, 0x3c, !PT ;  /* 0x0000000f060f7212 */ /* 0x000fe200078e3cff */
[----:B---3--:R-:W-:Y:S01]  /*1180*/  IMAD.SHL.U32 R8, R23, 0x10, RZ ;  /* 0x0000001017087824 */ /* 0x008fe200078e00ff */
[----:B------:R-:W0:Y:S01]  /*1190*/  LDC.64 R6, c[0x0][0x380] ;  /* 0x0000e000ff067b82 */ /* 0x000e220000000a00 */
[----:B------:R-:W-:Y:S02]  /*11a0*/  IMAD.MOV.U32 R25, RZ, RZ, R22 ;  /* 0x000000ffff197224 */ /* 0x000fe400078e0016 */
[C---:B------:R-:W-:Y:S02]  /*11b0*/  IMAD.SHL.U32 R9, R15.reuse, 0x2, RZ ;  /* 0x000000020f097824 */ /* 0x040fe400078e00ff */
[----:B----4-:R-:W-:Y:S02]  /*11c0*/  IMAD.MOV.U32 R24, RZ, RZ, R21 ;  /* 0x000000ffff187224 */ /* 0x010fe400078e0015 */
[----:B------:R-:W-:Y:S01]  /*11d0*/  IMAD.IADD R21, R18, 0x1, R13 ;  /* 0x0000000112157824 */ /* 0x000fe200078e020d */
[----:B------:R-:W-:Y:S01]  /*11e0*/  LOP3.LUT R8, R15, R9, R8, 0x96, !PT ;  /* 0x000000090f087212 */ /* 0x000fe200078e9608 */
[----:B------:R-:W-:Y:S01]  /*11f0*/  VIADD R15, R13, 0x1 ;  /* 0x000000010d0f7836 */ /* 0x000fe20000000000 */
[----:B------:R1:W-:Y:S02]  /*1200*/  STG.E.64 desc[UR4][R10.64+0x8], R24 ;  /* 0x000008180a007986 */ /* 0x0003e4000c101b04 */
[----:B------:R-:W-:Y:S01]  /*1210*/  LOP3.LUT R9, R8, R23, RZ, 0x3c, !PT ;  /* 0x0000001708097212 */ /* 0x000fe200078e3cff */
[----:B------:R-:W-:Y:S01]  /*1220*/  IMAD.MOV.U32 R8, RZ, RZ, R23 ;  /* 0x000000ffff087224 */ /* 0x000fe200078e0017 */
[----:B------:R-:W-:-:S04]  /*1230*/  LOP3.LUT R15, R15, 0x3ff, RZ, 0xc0, !PT ;  /* 0x000003ff0f0f7812 */ /* 0x000fc800078ec0ff */
[----:B------:R2:W-:Y:S01]  /*1240*/  STG.E.64 desc[UR4][R10.64+0x10], R8 ;  /* 0x000010080a007986 */ /* 0x0005e2000c101b04 */
[----:B------:R-:W-:Y:S02]  /*1250*/  IMAD R23, R2, 0x400, R15 ;  /* 0x0000040002177824 */ /* 0x000fe400078e020f */
[----:B------:R-:W-:Y:S02]  /*1260*/  IMAD.MOV.U32 R15, RZ, RZ, R20 ;  /* 0x000000ffff0f7224 */ /* 0x000fe400078e0014 */
[----:B0-----:R-:W-:-:S03]  /*1270*/  IMAD.WIDE.U32 R26, R27, 0x4, R6 ;  /* 0x000000041b1a7825 */ /* 0x001fc600078e0006 */
[----:B------:R0:W-:Y:S01]  /*1280*/  STG.E.64 desc[UR4][R10.64], R14 ;  /* 0x0000000e0a007986 */ /* 0x0001e2000c101b04 */
[----:B------:R-:W-:-:S03]  /*1290*/  IMAD.WIDE R22, R23, 0x4, R6 ;  /* 0x0000000417167825 */ /* 0x000fc600078e0206 */
[----:B------:R-:W0:Y:S01]  /*12a0*/  LDG.E R26, desc[UR4][R26.64] ;  /* 0x000000041a1a7981 */ /* 0x000e22000c1e1900 */
[----:B------:R-:W-:-:S03]  /*12b0*/  IMAD.WIDE.U32 R20, R21, 0x4, R6 ;  /* 0x0000000415147825 */ /* 0x000fc600078e0006 */
[----:B------:R-:W0:Y:S01]  /*12c0*/  LDG.E R22, desc[UR4][R22.64] ;  /* 0x0000000416167981 */ /* 0x000e22000c1e1900 */
[C---:B-1----:R-:W-:Y:S02]  /*12d0*/  IMAD R25, R2.reuse, 0x400, R19 ;  /* 0x0000040002197824 */ /* 0x042fe400078e0213 */
[----:B------:R-:W-:Y:S01]  /*12e0*/  IMAD R19, R2, 0x400, R13 ;  /* 0x0000040002137824 */ /* 0x000fe200078e020d */
[----:B------:R-:W0:Y:S01]  /*12f0*/  LDG.E R21, desc[UR4][R20.64] ;  /* 0x0000000414157981 */ /* 0x000e22000c1e1900 */
[----:B------:R-:W-:-:S04]  /*1300*/  IMAD.WIDE R24, R25, 0x4, R6 ;  /* 0x0000000419187825 */ /* 0x000fc800078e0206 */
[----:B------:R-:W-:Y:S02]  /*1310*/  IMAD.WIDE R6, R19, 0x4, R6 ;  /* 0x0000000413067825 */ /* 0x000fe400078e0206 */
[----:B------:R-:W3:Y:S04]  /*1320*/  LDG.E R24, desc[UR4][R24.64] ;  /* 0x0000000418187981 */ /* 0x000ee8000c1e1900 */
[----:B------:R-:W4:Y:S01]  /*1330*/  LDG.E R28, desc[UR4][R6.64] ;  /* 0x00000004061c7981 */ /* 0x000f22000c1e1900 */
[----:B--2---:R-:W-:Y:S02]  /*1340*/  IMAD.IADD R9, R9, 0x1, R14 ;  /* 0x0000000109097824 */ /* 0x004fe400078e020e */
[----:B------:R-:W-:-:S03]  /*1350*/  IMAD.MOV.U32 R8, RZ, RZ, 0x2f800000 ;  /* 0x2f800000ff087424 */ /* 0x000fc600078e00ff */
[----:B------:R-:W-:Y:S01]  /*1360*/  I2FP.F32.U32 R9, R9 ;  /* 0x0000000900097245 */ /* 0x000fe20000201000 */
[----:B------:R-:W-:Y:S04]  /*1370*/  BSSY.RECONVERGENT B1, `(.L_x_10) ;  /* 0x000000f000017945 */ /* 0x000fe80003800200 */
[----:B------:R-:W-:Y:S01]  /*1380*/  FFMA R9, R9, R8, 1.1641532182693481445e-10 ;  /* 0x2f00000009097423 */ /* 0x000fe20000000008 */
[----:B------:R-:W-:Y:S01]  /*1390*/  IMAD.MOV.U32 R8, RZ, RZ, 0x3f800000 ;  /* 0x3f800000ff087424 */ /* 0x000fe200078e00ff */
[----:B0-----:R-:W-:-:S05]  /*13a0*/  IADD3 R15, PT, PT, R22, R21, R26 ;  /* 0x00000015160f7210 */ /* 0x001fca0007ffe01a */
[----:B---3--:R-:W-:-:S04]  /*13b0*/  IMAD.IADD R15, R24, 0x1, R15 ;  /* 0x00000001180f7824 */ /* 0x008fc800078e020f */
[----:B----4-:R-:W-:-:S05]  /*13c0*/  IMAD R15, R28, R15, RZ ;  /* 0x0000000f1c0f7224 */ /* 0x010fca00078e02ff */
[----:B------:R-:W-:Y:S02]  /*13d0*/  ISETP.GE.AND P0, PT, R15, 0x1, PT ;  /* 0x000000010f00780c */ /* 0x000fe40003f06270 */
[----:B------:R-:W-:-:S04]  /*13e0*/  SHF.R.S32.HI R15, RZ, 0x1f, R15 ;  /* 0x0000001fff0f7819 */ /* 0x000fc8000001140f */
[----:B------:R-:W-:-:S04]  /*13f0*/  SEL R15, R15, 0x1, !P0 ;  /* 0x000000010f0f7807 */ /* 0x000fc80004000000 */
[----:B------:R-:W-:-:S13]  /*1400*/  ISETP.GE.AND P0, PT, R15, RZ, PT ;  /* 0x000000ff0f00720c */ /* 0x000fda0003f06270 */
[----:B------:R-:W-:Y:S05]  /*1410*/  @!P0 BRA `(.L_x_11) ;  /* 0x0000000000108947 */ /* 0x000fea0003800000 */
[----:B------:R-:W-:Y:S01]  /*1420*/  ISETP.NE.AND P0, PT, R15, RZ, PT ;  /* 0x000000ff0f00720c */ /* 0x000fe20003f05270 */
[----:B------:R-:W-:-:S12]  /*1430*/  IMAD.MOV.U32 R8, RZ, RZ, 0x3f000000 ;  /* 0x3f000000ff087424 */ /* 0x000fd800078e00ff */
[----:B------:R-:W0:Y:S02]  /*1440*/  @P0 MUFU.EX2 R14, R17 ;  /* 0x00000011000e0308 */ /* 0x000e240000000800 */
[----:B0-----:R-:W-:-:S07]  /*1450*/  @P0 FMUL R8, R3, R14 ;  /* 0x0000000e03080220 */ /* 0x001fce0000400000 */
.L_x_11:
[----:B------:R-:W-:Y:S05]  /*1460*/  BSYNC.RECONVERGENT B1 ;  /* 0x0000000000017941 */ /* 0x000fea0003800200 */
.L_x_10:
[----:B------:R-:W-:Y:S01]  /*1470*/  FSETP.GT.AND P0, PT, R8, R9, PT ;  /* 0x000000090800720b */ /* 0x000fe20003f04000 */
[----:B------:R-:W-:-:S12]  /*1480*/  VIADD R13, R13, 0x2 ;  /* 0x000000020d0d7836 */ /* 0x000fd80000000000 */
[----:B------:R-:W-:-:S05]  /*1490*/  @P0 IMAD.MOV R9, RZ, RZ, -R28 ;  /* 0x000000ffff090224 */ /* 0x000fca00078e0a1c */
[----:B------:R0:W-:Y:S02]  /*14a0*/  @P0 STG.E desc[UR4][R6.64], R9 ;  /* 0x0000000906000986 */ /* 0x0001e4000c101904 */
.L_x_9:
[----:B------:R-:W-:Y:S05]  /*14b0*/  BSYNC.RECONVERGENT B0 ;  /* 0x0000000000007941 */ /* 0x000fea0003800200 */
.L_x_8:
[----:B------:R-:W-:-:S13]  /*14c0*/  ISETP.GE.U32.AND P0, PT, R4, 0x2, PT ;  /* 0x000000020400780c */ /* 0x000fda0003f06070 */
[----:B------:R-:W-:Y:S05]  /*14d0*/  @!P0 EXIT ;  /* 0x000000000000894d */ /* 0x000fea0003800000 */
[----:B------:R-:W1:Y:S01]  /*14e0*/  MUFU.EX2 R4, R17 ;  /* 0x0000001100047308 */ /* 0x000e620000000800 */
[----:B0-----:R-:W-:Y:S02]  /*14f0*/  IMAD.SHL.U32 R6, R5, 0x4000, RZ ;  /* 0x0000400005067824 */ /* 0x001fe400078e00ff */
[----:B------:R-:W-:Y:S02]  /*1500*/  IMAD.IADD R5, R18, 0x1, R13 ;  /* 0x0000000112057824 */ /* 0x000fe400078e020d */
[C---:B------:R-:W-:Y:S01]  /*1510*/  VIADD R8, R13.reuse, 0x3ff ;  /* 0x000003ff0d087836 */ /* 0x040fe20000000000 */
[----:B------:R-:W-:-:S05]  /*1520*/  LOP3.LUT R7, R13, 0xfffe0000, R6, 0xf8, !PT ;  /* 0xfffe00000d077812 */ /* 0x000fca00078ef806 */
[----:B------:R-:W-:Y:S02]  /*1530*/  IMAD R6, R12, 0x400, R7 ;  /* 0x000004000c067824 */ /* 0x000fe400078e0207 */
[----:B------:R-:W-:Y:S02]  /*1540*/  IMAD.IADD R7, R16, 0x1, R13 ;  /* 0x0000000110077824 */ /* 0x000fe400078e020d */
[----:B-1----:R-:W-:-:S07]  /*1550*/  FMUL R9, R3, R4 ;  /* 0x0000000403097220 */ /* 0x002fce0000400000 */
.L_x_16:
[----:B------:R-:W2:Y:S04]  /*1560*/  LDG.E.64 R24, desc[UR4][R10.64] ;  /* 0x000000040a187981 */ /* 0x000ea8000c1e1b00 */
[----:B------:R-:W3:Y:S04]  /*1570*/  LDG.E.64 R12, desc[UR4][R10.64+0x10] ;  /* 0x000010040a0c7981 */ /* 0x000ee8000c1e1b00 */
[----:B------:R-:W4:Y:S01]  /*1580*/  LDG.E.64 R14, desc[UR4][R10.64+0x8] ;  /* 0x000008040a0e7981 */ /* 0x000f22000c1e1b00 */
[----:B------:R-:W-:-:S05]  /*1590*/  VIADD R20, R8, 0xfffffc02 ;  /* 0xfffffc0208147836 */ /* 0x000fca0000000000 */
[----:B------:R-:W-:-:S04]  /*15a0*/  SHF.R.S32.HI R21, RZ, 0x1f, R20 ;  /* 0x0000001fff157819 */ /* 0x000fc80000011414 */
[----:B------:R-:W-:-:S04]  /*15b0*/  LEA.HI R21, R21, R20, RZ, 0xa ;  /* 0x0000001415157211 */ /* 0x000fc800078f50ff */
[----:B------:R-:W-:-:S05]  /*15c0*/  LOP3.LUT R21, R21, 0xfffffc00, RZ, 0xc0, !PT ;  /* 0xfffffc0015157812 */ /* 0x000fca00078ec0ff */
[----:B------:R-:W-:-:S04]  /*15d0*/  IMAD.IADD R21, R20, 0x1, -R21 ;  /* 0x0000000114157824 */ /* 0x000fc800078e0a15 */
[----:B------:R-:W-:Y:S01]  /*15e0*/  IMAD R21, R2, 0x400, R21 ;  /* 0x0000040002157824 */ /* 0x000fe200078e0215 */
[----:B--2---:R-:W-:Y:S01]  /*15f0*/  SHF.R.U32.HI R16, RZ, 0x2, R25 ;  /* 0x00000002ff107819 */ /* 0x004fe20000011619 */
[----:B------:R-:W-:-:S03]  /*1600*/  VIADD R24, R24, 0x587c5 ;  /* 0x000587c518187836 */ /* 0x000fc60000000000 */
[----:B------:R-:W-:Y:S01]  /*1610*/  LOP3.LUT R25, R16, R25, RZ, 0x3c, !PT ;  /* 0x0000001910197212 */ /* 0x000fe200078e3cff */
[----:B---3--:R-:W-:Y:S01]  /*1620*/  IMAD.SHL.U32 R18, R13, 0x10, RZ ;  /* 0x000000100d127824 */ /* 0x008fe200078e00ff */
[----:B------:R-:W0:Y:S01]  /*1630*/  LDC.64 R16, c[0x0][0x380] ;  /* 0x0000e000ff107b82 */ /* 0x000e220000000a00 */
[----:B------:R-:W-:Y:S02]  /*1640*/  IMAD.MOV.U32 R28, RZ, RZ, R13 ;  /* 0x000000ffff1c7224 */ /* 0x000fe400078e000d */
[C---:B------:R-:W-:Y:S02]  /*1650*/  IMAD.SHL.U32 R19, R25.reuse, 0x2, RZ ;  /* 0x0000000219137824 */ /* 0x040fe400078e00ff */
[----:B------:R-:W-:Y:S02]  /*1660*/  IMAD.MOV.U32 R23, RZ, RZ, R12 ;  /* 0x000000ffff177224 */ /* 0x000fe400078e000c */
[----:B----4-:R-:W-:Y:S01]  /*1670*/  IMAD.MOV.U32 R22, RZ, RZ, R15 ;  /* 0x000000ffff167224 */ /* 0x010fe200078e000f */
[----:B------:R-:W-:Y:S01]  /*1680*/  LOP3.LUT R18, R25, R19, R18, 0x96, !PT ;  /* 0x0000001319127212 */ /* 0x000fe200078e9612 */
[----:B------:R-:W-:Y:S01]  /*1690*/  IMAD.MOV.U32 R25, RZ, RZ, R14 ;  /* 0x000000ffff197224 */ /* 0x000fe200078e000e */
[----:B------:R-:W-:-:S02]  /*16a0*/  SHF.R.S32.HI R19, RZ, 0x1f, R8 ;  /* 0x0000001fff137819 */ /* 0x000fc40000011408 */
[----:B------:R-:W-:Y:S01]  /*16b0*/  LOP3.LUT R29, R18, R13, RZ, 0x3c, !PT ;  /* 0x0000000d121d7212 */ /* 0x000fe200078e3cff */
[----:B------:R1:W-:Y:S01]  /*16c0*/  STG.E.64 desc[UR4][R10.64+0x8], R22 ;  /* 0x000008160a007986 */ /* 0x0003e2000c101b04 */
[----:B------:R-:W-:-:S03]  /*16d0*/  LEA.HI R19, R19, R8, RZ, 0xa ;  /* 0x0000000813137211 */ /* 0x000fc600078f50ff */
[----:B------:R2:W-:Y:S01]  /*16e0*/  STG.E.64 desc[UR4][R10.64+0x10], R28 ;  /* 0x0000101c0a007986 */ /* 0x0005e2000c101b04 */
[----:B------:R-:W-:-:S03]  /*16f0*/  LOP3.LUT R19, R19, 0xfffffc00, RZ, 0xc0, !PT ;  /* 0xfffffc0013137812 */ /* 0x000fc600078ec0ff */
[----:B------:R3:W-:Y:S02]  /*1700*/  STG.E.64 desc[UR4][R10.64], R24 ;  /* 0x000000180a007986 */ /* 0x0007e4000c101b04 */
[----:B------:R-:W-:Y:S02]  /*1710*/  IMAD.IADD R19, R8, 0x1, -R19 ;  /* 0x0000000108137824 */ /* 0x000fe400078e0a13 */
[----:B0-----:R-:W-:-:S04]  /*1720*/  IMAD.WIDE R26, R21, 0x4, R16 ;  /* 0x00000004151a7825 */ /* 0x001fc800078e0210 */
[----:B------:R-:W-:Y:S02]  /*1730*/  IMAD R31, R2, 0x400, R19 ;  /* 0x00000400021f7824 */ /* 0x000fe400078e0213 */
[--C-:B------:R-:W-:Y:S01]  /*1740*/  IMAD.WIDE R18, R7, 0x4, R16.reuse ;  /* 0x0000000407127825 */ /* 0x100fe200078e0210 */
[----:B------:R-:W4:Y:S03]  /*1750*/  LDG.E R26, desc[UR4][R26.64] ;  /* 0x000000041a1a7981 */ /* 0x000f26000c1e1900 */
[--C-:B------:R-:W-:Y:S01]  /*1760*/  IMAD.WIDE R20, R5, 0x4, R16.reuse ;  /* 0x0000000405147825 */ /* 0x100fe200078e0210 */
[----:B------:R-:W4:Y:S03]  /*1770*/  LDG.E R32, desc[UR4][R18.64] ;  /* 0x0000000412207981 */ /* 0x000f26000c1e1900 */
[--C-:B------:R-:W-:Y:S01]  /*1780*/  IMAD.WIDE R30, R31, 0x4, R16.reuse ;  /* 0x000000041f1e7825 */ /* 0x100fe200078e0210 */
[----:B------:R-:W4:Y:S03]  /*1790*/  LDG.E R33, desc[UR4][R20.64] ;  /* 0x0000000414217981 */ /* 0x000f26000c1e1900 */
[----:B-1----:R-:W-:-:S02]  /*17a0*/  IMAD.WIDE R22, R6, 0x4, R16 ;  /* 0x0000000406167825 */ /* 0x002fc400078e0210 */
[----:B------:R-:W5:Y:S04]  /*17b0*/  LDG.E R30, desc[UR4][R30.64] ;  /* 0x000000041e1e7981 */ /* 0x000f68000c1e1900 */
[----:B--2---:R-:W2:Y:S01]  /*17c0*/  LDG.E R28, desc[UR4][R22.64] ;  /* 0x00000004161c7981 */ /* 0x004ea2000c1e1900 */
[----:B---3--:R-:W-:Y:S01]  /*17d0*/  IMAD.IADD R25, R29, 0x1, R24 ;  /* 0x000000011d197824 */ /* 0x008fe200078e0218 */
[----:B------:R-:W-:Y:S04]  /*17e0*/  BSSY.RECONVERGENT B0, `(.L_x_12) ;  /* 0x0000011000007945 */ /* 0x000fe80003800200 */
[----:B------:R-:W-:-:S02]  /*17f0*/  I2FP.F32.U32 R25, R25 ;  /* 0x0000001900197245 */ /* 0x000fc40000201000 */
[----:B----4-:R-:W-:-:S05]  /*1800*/  IADD3 R33, PT, PT, R26, R33, R32 ;  /* 0x000000211a217210 */ /* 0x010fca0007ffe020 */
[----:B-----5:R-:W-:-:S04]  /*1810*/  IMAD.IADD R33, R30, 0x1, R33 ;  /* 0x000000011e217824 */ /* 0x020fc800078e0221 */
[----:B--2---:R-:W-:-:S05]  /*1820*/  IMAD R33, R28, R33, RZ ;  /* 0x000000211c217224 */ /* 0x004fca00078e02ff */
[----:B------:R-:W-:Y:S02]  /*1830*/  ISETP.GE.AND P0, PT, R33, 0x1, PT ;  /* 0x000000012100780c */ /* 0x000fe40003f06270 */
[----:B------:R-:W-:-:S04]  /*1840*/  SHF.R.S32.HI R33, RZ, 0x1f, R33 ;  /* 0x0000001fff217819 */ /* 0x000fc80000011421 */
[----:B------:R-:W-:-:S04]  /*1850*/  SEL R33, R33, 0x1, !P0 ;  /* 0x0000000121217807 */ /* 0x000fc80004000000 */
[----:B------:R-:W-:Y:S01]  /*1860*/  ISETP.GE.AND P0, PT, R33, RZ, PT ;  /* 0x000000ff2100720c */ /* 0x000fe20003f06270 */
[----:B------:R-:W-:Y:S02]  /*1870*/  IMAD.MOV.U32 R30, RZ, RZ, 0x2f800000 ;  /* 0x2f800000ff1e7424 */ /* 0x000fe400078e00ff */
[----:B------:R-:W-:Y:S02]  /*1880*/  IMAD.MOV.U32 R26, RZ, RZ, 0x3f800000 ;  /* 0x3f800000ff1a7424 */ /* 0x000fe400078e00ff */
[----:B------:R-:W-:-:S08]  /*1890*/  FFMA R25, R25, R30, 1.1641532182693481445e-10 ;  /* 0x2f00000019197423 */ /* 0x000fd0000000001e */
[----:B------:R-:W-:Y:S05]  /*18a0*/  @!P0 BRA `(.L_x_13) ;  /* 0x0000000000108947 */ /* 0x000fea0003800000 */
[----:B------:R-:W-:Y:S01]  /*18b0*/  ISETP.NE.AND P0, PT, R33, RZ, PT ;  /* 0x000000ff2100720c */ /* 0x000fe20003f05270 */
[----:B------:R-:W-:-:S12]  /*18c0*/  IMAD.MOV.U32 R26, RZ, RZ, 0x3f000000 ;  /* 0x3f000000ff1a7424 */ /* 0x000fd800078e00ff */
[----:B------:R-:W-:-:S04]  /*18d0*/  @P0 FMUL R9, R3, R4 ;  /* 0x0000000403090220 */ /* 0x000fc80000400000 */
[----:B------:R-:W-:-:S07]  /*18e0*/  @P0 IMAD.MOV.U32 R26, RZ, RZ, R9 ;  /* 0x000000ffff1a0224 */ /* 0x000fce00078e0009 */
.L_x_13:
[----:B------:R-:W-:Y:S05]  /*18f0*/  BSYNC.RECONVERGENT B0 ;  /* 0x0000000000007941 */ /* 0x000fea0003800200 */
.L_x_12:
[----:B------:R-:W-:-:S13]  /*1900*/  FSETP.GT.AND P0, PT, R26, R25, PT ;  /* 0x000000191a00720b */ /* 0x000fda0003f04000 */
[----:B------:R-:W-:-:S05]  /*1910*/  @P0 IMAD.MOV R33, RZ, RZ, -R28 ;  /* 0x000000ffff210224 */ /* 0x000fca00078e0a1c */
[----:B------:R0:W-:Y:S04]  /*1920*/  @P0 STG.E desc[UR4][R22.64], R33 ;  /* 0x0000002116000986 */ /* 0x0001e8000c101904 */
[----:B------:R-:W2:Y:S04]  /*1930*/  @P0 LDG.E.64 R24, desc[UR4][R10.64] ;  /* 0x000000040a180981 */ /* 0x000ea8000c1e1b00 */
[----:B------:R-:W3:Y:S04]  /*1940*/  @P0 LDG.E.64 R28, desc[UR4][R10.64+0x10] ;  /* 0x000010040a1c0981 */ /* 0x000ee8000c1e1b00 */
[----:B------:R-:W4:Y:S01]  /*1950*/  @P0 LDG.E.64 R26, desc[UR4][R10.64+0x8] ;  /* 0x000008040a1a0981 */ /* 0x000f22000c1e1b00 */
[----:B------:R-:W-:-:S05]  /*1960*/  VIADD R31, R8, 0xfffffc04 ;  /* 0xfffffc04081f7836 */ /* 0x000fca0000000000 */
[----:B------:R-:W-:-:S04]  /*1970*/  SHF.R.S32.HI R32, RZ, 0x1f, R31 ;  /* 0x0000001fff207819 */ /* 0x000fc8000001141f */
[----:B------:R-:W-:-:S04]  /*1980*/  LEA.HI R32, R32, R31, RZ, 0xa ;  /* 0x0000001f20207211 */ /* 0x000fc800078f50ff */
[----:B------:R-:W-:-:S05]  /*1990*/  LOP3.LUT R32, R32, 0xfffffc00, RZ, 0xc0, !PT ;  /* 0xfffffc0020207812 */ /* 0x000fca00078ec0ff */
[----:B------:R-:W-:Y:S02]  /*19a0*/  IMAD.IADD R31, R31, 0x1, -R32 ;  /* 0x000000011f1f7824 */ /* 0x000fe400078e0a20 */
[----:B--2---:R-:W-:Y:S02]  /*19b0*/  @P0 IMAD.MOV.U32 R14, RZ, RZ, R25 ;  /* 0x000000ffff0e0224 */ /* 0x004fe400078e0019 */
[----:B------:R-:W-:-:S05]  /*19c0*/  VIADD R25, R8, 0x2 ;  /* 0x0000000208197836 */ /* 0x000fca0000000000 */
[----:B------:R-:W-:Y:S02]  /*19d0*/  SHF.R.S32.HI R34, RZ, 0x1f, R25 ;  /* 0x0000001fff227819 */ /* 0x000fe40000011419 */
[----:B0-----:R-:W-:Y:S02]  /*19e0*/  SHF.R.U32.HI R33, RZ, 0x2, R14 ;  /* 0x00000002ff217819 */ /* 0x001fe4000001160e */
[----:B------:R-:W-:Y:S02]  /*19f0*/  LEA.HI R34, R34, R25, RZ, 0xa ;  /* 0x0000001922227211 */ /* 0x000fe400078f50ff */
[----:B------:R-:W-:Y:S02]  /*1a00*/  LOP3.LUT R33, R33, R14, RZ, 0x3c, !PT ;  /* 0x0000000e21217212 */ /* 0x000fe400078e3cff */
[----:B------:R-:W-:Y:S01]  /*1a10*/  LOP3.LUT R34, R34, 0xfffffc00, RZ, 0xc0, !PT ;  /* 0xfffffc0022227812 */ /* 0x000fe200078ec0ff */
[----:B---3--:R-:W-:-:S04]  /*1a20*/  IMAD.SHL.U32 R14, R29, 0x10, RZ ;  /* 0x000000101d0e7824 */ /* 0x008fc800078e00ff */
[----:B------:R-:W-:Y:S02]  /*1a30*/  IMAD.IADD R35, R25, 0x1, -R34 ;  /* 0x0000000119237824 */ /* 0x000fe400078e0a22 */
[C---:B------:R-:W-:Y:S02]  /*1a40*/  IMAD.SHL.U32 R25, R33.reuse, 0x2, RZ ;  /* 0x0000000221197824 */ /* 0x040fe400078e00ff */
[----:B----4-:R-:W-:Y:S02]  /*1a50*/  @P0 IMAD.MOV.U32 R15, RZ, RZ, R26 ;  /* 0x000000ffff0f0224 */ /* 0x010fe400078e001a */
[----:B------:R-:W-:Y:S01]  /*1a60*/  @P0 IMAD.MOV.U32 R12, RZ, RZ, R27 ;  /* 0x000000ffff0c0224 */ /* 0x000fe200078e001b */
[----:B------:R-:W-:Y:S01]  /*1a70*/  LOP3.LUT R26, R33, R25, R14, 0x96, !PT ;  /* 0x00000019211a7212 */ /* 0x000fe200078e960e */
[----:B------:R-:W-:Y:S02]  /*1a80*/  IMAD R27, R2, 0x400, R31 ;  /* 0x00000400021b7824 */ /* 0x000fe400078e021f */
[----:B------:R-:W-:Y:S01]  /*1a90*/  VIADD R14, R24, 0x587c5 ;  /* 0x000587c5180e7836 */ /* 0x000fe20000000000 */
[----:B------:R-:W-:Y:S01]  /*1aa0*/  LOP3.LUT R25, R26, R29, RZ, 0x3c, !PT ;  /* 0x0000001d1a197212 */ /* 0x000fe200078e3cff */
[----:B------:R-:W-:-:S02]  /*1ab0*/  @P0 IMAD.MOV.U32 R13, RZ, RZ, R28 ;  /* 0x000000ffff0d0224 */ /* 0x000fc400078e001c */
[----:B------:R-:W-:Y:S02]  /*1ac0*/  IMAD.MOV.U32 R24, RZ, RZ, R29 ;  /* 0x000000ffff187224 */ /* 0x000fe400078e001d */
[----:B------:R-:W-:-:S04]  /*1ad0*/  IMAD.WIDE R26, R27, 0x4, R16 ;  /* 0x000000041b1a7825 */ /* 0x000fc800078e0210 */
[----:B------:R-:W-:Y:S01]  /*1ae0*/  IMAD R35, R2, 0x400, R35 ;  /* 0x0000040002237824 */ /* 0x000fe200078e0223 */
[----:B------:R0:W-:Y:S03]  /*1af0*/  STG.E.64 desc[UR4][R10.64], R14 ;  /* 0x0000000e0a007986 */ /* 0x0001e6000c101b04 */
[----:B------:R-:W-:Y:S01]  /*1b00*/  IMAD.WIDE R16, R35, 0x4, R16 ;  /* 0x0000000423107825 */ /* 0x000fe200078e0210 */
[----:B------:R1:W-:Y:S04]  /*1b10*/  STG.E.64 desc[UR4][R10.64+0x8], R12 ;  /* 0x0000080c0a007986 */ /* 0x0003e8000c101b04 */
[----:B------:R2:W-:Y:S04]  /*1b20*/  STG.E.64 desc[UR4][R10.64+0x10], R24 ;  /* 0x000010180a007986 */ /* 0x0005e8000c101b04 */
[----:B------:R-:W3:Y:S04]  /*1b30*/  LDG.E R18, desc[UR4][R18.64+0x8] ;  /* 0x0000080412127981 */ /* 0x000ee8000c1e1900 */
[----:B------:R-:W3:Y:S04]  /*1b40*/  LDG.E R21, desc[UR4][R20.64+0x8] ;  /* 0x0000080414157981 */ /* 0x000ee8000c1e1900 */
[----:B------:R-:W3:Y:S04]  /*1b50*/  LDG.E R26, desc[UR4][R26.64] ;  /* 0x000000041a1a7981 */ /* 0x000ee8000c1e1900 */
[----:B------:R-:W4:Y:S04]  /*1b60*/  LDG.E R16, desc[UR4][R16.64] ;  /* 0x0000000410107981 */ /* 0x000f28000c1e1900 */
[----:B------:R-:W5:Y:S01]  /*1b70*/  LDG.E R28, desc[UR4][R22.64+0x8] ;  /* 0x00000804161c7981 */ /* 0x000f62000c1e1900 */
[----:B0-----:R-:W-:Y:S01]  /*1b80*/  IMAD.IADD R14, R25, 0x1, R14 ;  /* 0x00000001190e7824 */ /* 0x001fe200078e020e */
[----:B------:R-:W-:Y:S04]  /*1b90*/  BSSY.RECONVERGENT B0, `(.L_x_14) ;  /* 0x000000f000007945 */ /* 0x000fe80003800200 */
[----:B-1----:R-:W-:Y:S01]  /*1ba0*/  I2FP.F32.U32 R13, R14 ;  /* 0x0000000e000d7245 */ /* 0x002fe20000201000 */
[----:B------:R-:W-:-:S04]  /*1bb0*/  IMAD.MOV.U32 R12, RZ, RZ, 0x3f800000 ;  /* 0x3f800000ff0c7424 */ /* 0x000fc800078e00ff */
[----:B------:R-:W-:Y:S01]  /*1bc0*/  FFMA R13, R13, R30, 1.1641532182693481445e-10 ;  /* 0x2f0000000d0d7423 */ /* 0x000fe2000000001e */
[----:B---3--:R-:W-:-:S05]  /*1bd0*/  IADD3 R29, PT, PT, R26, R21, R18 ;  /* 0x000000151a1d7210 */ /* 0x008fca0007ffe012 */
[----:B----4-:R-:W-:-:S04]  /*1be0*/  IMAD.IADD R29, R16, 0x1, R29 ;  /* 0x00000001101d7824 */ /* 0x010fc800078e021d */
[----:B-----5:R-:W-:-:S05]  /*1bf0*/  IMAD R29, R28, R29, RZ ;  /* 0x0000001d1c1d7224 */ /* 0x020fca00078e02ff */
[----:B------:R-:W-:Y:S02]  /*1c00*/  ISETP.GE.AND P0, PT, R29, 0x1, PT ;  /* 0x000000011d00780c */ /* 0x000fe40003f06270 */
[----:B------:R-:W-:-:S04]  /*1c10*/  SHF.R.S32.HI R29, RZ, 0x1f, R29 ;  /* 0x0000001fff1d7819 */ /* 0x000fc8000001141d */
[----:B------:R-:W-:-:S04]  /*1c20*/  SEL R29, R29, 0x1, !P0 ;  /* 0x000000011d1d7807 */ /* 0x000fc80004000000 */
[----:B------:R-:W-:-:S13]  /*1c30*/  ISETP.GE.AND P0, PT, R29, RZ, PT ;  /* 0x000000ff1d00720c */ /* 0x000fda0003f06270 */
[----:B--2---:R-:W-:Y:S05]  /*1c40*/  @!P0 BRA `(.L_x_15) ;  /* 0x00000000000c8947 */ /* 0x004fea0003800000 */
[----:B------:R-:W-:Y:S01]  /*1c50*/  ISETP.NE.AND P0, PT, R29, RZ, PT ;  /* 0x000000ff1d00720c */ /* 0x000fe20003f05270 */
[----:B------:R-:W-:-:S12]  /*1c60*/  IMAD.MOV.U32 R12, RZ, RZ, 0x3f000000 ;  /* 0x3f000000ff0c7424 */ /* 0x000fd800078e00ff */
[----:B------:R-:W-:-:S07]  /*1c70*/  @P0 IMAD.MOV.U32 R12, RZ, RZ, R9 ;  /* 0x000000ffff0c0224 */ /* 0x000fce00078e0009 */
.L_x_15:
[----:B------:R-:W-:Y:S05]  /*1c80*/  BSYNC.RECONVERGENT B0 ;  /* 0x0000000000007941 */ /* 0x000fea0003800200 */
.L_x_14:
[----:B------:R-:W-:Y:S01]  /*1c90*/  FSETP.GT.AND P0, PT, R12, R13, PT ;  /* 0x0000000d0c00720b */ /* 0x000fe20003f04000 */
[C---:B------:R-:W-:Y:S02]  /*1ca0*/  VIADD R13, R8.reuse, 0xfffffc03 ;  /* 0xfffffc03080d7836 */ /* 0x040fe40000000000 */
[----:B------:R-:W-:Y:S02]  /*1cb0*/  VIADD R8, R8, 0x4 ;  /* 0x0000000408087836 */ /* 0x000fe40000000000 */
[----:B------:R-:W-:Y:S02]  /*1cc0*/  VIADD R5, R5, 0x4 ;  /* 0x0000000405057836 */ /* 0x000fe40000000000 */
[----:B------:R-:W-:Y:S02]  /*1cd0*/  VIADD R7, R7, 0x4 ;  /* 0x0000000407077836 */ /* 0x000fe40000000000 */
[----:B------:R-:W-:-:S04]  /*1ce0*/  VIADD R6, R6, 0x4 ;  /* 0x0000000406067836 */ /* 0x000fc80000000000 */
[----:B------:R-:W-:-:S05]  /*1cf0*/  @P0 IMAD.MOV R15, RZ, RZ, -R28 ;  /* 0x000000ffff0f0224 */ /* 0x000fca00078e0a1c */
[----:B------:R0:W-:Y:S01]  /*1d00*/  @P0 STG.E desc[UR4][R22.64+0x8], R15 ;  /* 0x0000080f16000986 */ /* 0x0001e2000c101904 */
[----:B------:R-:W-:-:S13]  /*1d10*/  ISETP.GE.AND P0, PT, R13, R0, PT ;  /* 0x000000000d00720c */ /* 0x000fda0003f06270 */
[----:B0-----:R-:W-:Y:S05]  /*1d20*/  @!P0 BRA `(.L_x_16) ;  /* 0xfffffff8000c8947 */ /* 0x001fea000383ffff */
[----:B------:R-:W-:Y:S05]  /*1d30*/  EXIT ;  /* 0x000000000000794d */ /* 0x000fea0003800000 */
.L_x_17:
[----:B------:R-:W-:-:S00]  /*1d40*/  BRA `(.L_x_17) ;  /* 0xfffffffc00fc7947 */ /* 0x000fc0000383ffff */
[----:B------:R-:W-:-:S00]  /*1d50*/  NOP ;  /* 0x0000000000007918 */ /* 0x000fc00000000000 */
        /* <DEDUP_REMOVED lines=10> */
.L_x_32:


//--------------------- .text._Z20KernelMetropolisEvenPiP17curandStateXORWOWf --------------------------
	.section	.text._Z20KernelMetropolisEvenPiP17curandStateXORWOWf,"ax",@progbits
	.align	128
        .global         _Z20KernelMetropolisEvenPiP17curandStateXORWOWf
        .type           _Z20KernelMetropolisEvenPiP17curandStateXORWOWf,@function
        .size           _Z20KernelMetropolisEvenPiP17curandStateXORWOWf,(.L_x_33 - _Z20KernelMetropolisEvenPiP17curandStateXORWOWf)
        .other          _Z20KernelMetropolisEvenPiP17curandStateXORWOWf,@"STO_CUDA_ENTRY STV_DEFAULT"
_Z20KernelMetropolisEvenPiP17curandStateXORWOWf:
.text._Z20KernelMetropolisEvenPiP17curandStateXORWOWf:
        /* <DEDUP_REMOVED lines=22> */
.L_x_25:
        /* <DEDUP_REMOVED lines=8> */
.L_x_24:
[----:B0-----:R-:W-:Y:S02]  /*01e0*/  CS2R R14, SRZ ;  /* 0x00000000000e7805 */ /* 0x001fe4000001ff00 */
[----:B------:R-:W-:Y:S02]  /*01f0*/  CS2R R4, SRZ ;  /* 0x0000000000047805 */ /* 0x000fe4000001ff00 */
[----:B------:R-:W-:-:S07]  /*0200*/  CS2R R6, SRZ ;  /* 0x0000000000067805 */ /* 0x000fce000001ff00 */
.L_x_23:
[----:B------:R-:W0:Y:S01]  /*0210*/  S2R R17, SR_TID.X ;  /* 0x0000000000117919 */ /* 0x000e220000002100 */
[----:B------:R-:W1:Y:S01]  /*0220*/  LDC.64 R10, c[0x0][0x388] ;  /* 0x0000e200ff0a7b82 */ /* 0x000e620000000a00 */
[----:B0-----:R-:W-:-:S04]  /*0230*/  IMAD R17, R8, UR8, R17 ;  /* 0x0000000808117c24 */ /* 0x001fc8000f8e0211 */
[----:B-1----:R-:W-:-:S04]  /*0240*/  IMAD.WIDE R10, R17, 0x30, R10 ;  /* 0x00000030110a7825 */ /* 0x002fc800078e020a */
[----:B------:R-:W-:-:S05]  /*0250*/  IMAD.WIDE.U32 R10, R15, 0x4, R10 ;  /* 0x000000040f0a7825 */ /* 0x000fca00078e000a */
[----:B------:R0:W5:Y:S01]  /*0260*/  LDG.E R16, desc[UR6][R10.64+0x4] ;  /* 0x000004060a107981 */ /* 0x000162000c1e1900 */
[----:B------:R-:W-:-:S07]  /*0270*/  IMAD.MOV.U32 R17, RZ, RZ, RZ ;  /* 0x000000ffff117224 */ /* 0x000fce00078e00ff */
.L_x_22:
        /* <DEDUP_REMOVED lines=179> */
[----:B------:R-:W-:Y:S01]  /*0db0*/  VIADD R13, R13, 0x1 ;  /* 0x000000010d0d7836 */ /* 0x000fe20000000000 */
[----:B------:R-:W-:-:S04]  /*0dc0*/  LOP3.LUT R16, R9, 0x3, RZ, 0xc0, !PT ;  /* 0x0000000309107812 */ /* 0x000fc800078ec0ff */
[----:B------:R-:W-:Y:S01]  /*0dd0*/  ISETP.GE.U32.AND P0, PT, R13, R16, PT ;  /* 0x000000100d00720c */ /* 0x000fe20003f06070 */
[----:B0-----:R-:W-:-:S04]  /*0de0*/  IMAD R15, R8, UR8, R15 ;  /* 0x00000008080f7c24 */ /* 0x001fc8000f8e020f */
[----:B-1----:R-:W-:-:S05]  /*0df0*/  IMAD.WIDE R10, R15, 0x30, R10 ;  /* 0x000000300f0a7825 */ /* 0x002fca00078e020a */
[----:B------:R0:W-:Y:S04]  /*0e00*/  STG.E.64 desc[UR6][R10.64+0x8], R6 ;  /* 0x000008060a007986 */ /* 0x0001e8000c101b06 */
[----:B------:R0:W-:Y:S04]  /*0e10*/  STG.E.64 desc[UR6][R10.64+0x10], R4 ;  /* 0x000010040a007986 */ /* 0x0001e8000c101b06 */
[----:B------:R0:W-:Y:S01]  /*0e20*/  STG.E desc[UR6][R10.64+0x4], R14 ;  /* 0x0000040e0a007986 */ /* 0x0001e2000c101906 */
[----:B------:R-:W-:Y:S05]  /*0e30*/  @!P0 BRA `(.L_x_24) ;  /* 0xfffffff000e88947 */ /* 0x000fea000383ffff */
.L_x_21:
[----:B------:R-:W-:Y:S05]  /*0e40*/  BSYNC.RECONVERGENT B1 ;  /* 0x0000000000017941 */ /* 0x000fea0003800200 */
.L_x_20:
[C---:B------:R-:W-:Y:S01]  /*0e50*/  ISETP.GT.U32.AND P0, PT, R9.reuse, 0x3, PT ;  /* 0x000000030900780c */ /* 0x040fe20003f04070 */
[----:B------:R-:W-:Y:S01]  /*0e60*/  VIADD R12, R12, 0x1 ;  /* 0x000000010c0c7836 */ /* 0x000fe20000000000 */
[--C-:B------:R-:W-:Y:S02]  /*0e70*/  SHF.R.U64 R9, R9, 0x2, R0.reuse ;  /* 0x0000000209097819 */ /* 0x100fe40000001200 */
[----:B------:R-:W-:Y:S02]  /*0e80*/  ISETP.GT.U32.AND.EX P0, PT, R0, RZ, PT, P0 ;  /* 0x000000ff0000720c */ /* 0x000fe40003f04100 */
[----:B------:R-:W-:-:S11]  /*0e90*/  SHF.R.U32.HI R0, RZ, 0x2, R0 ;  /* 0x00000002ff007819 */ /* 0x000fd60000011600 */
[----:B------:R-:W-:Y:S05]  /*0ea0*/  @P0 BRA `(.L_x_25) ;  /* 0xfffffff000ac0947 */ /* 0x000fea000383ffff */
.L_x_19:
[----:B------:R-:W-:Y:S05]  /*0eb0*/  BSYNC.RECONVERGENT B0 ;  /* 0x0000000000007941 */ /* 0x000fea0003800200 */
.L_x_18:
[----:B0-----:R-:W0:Y:S01]  /*0ec0*/  LDC R7, c[0x0][0x390] ;  /* 0x0000e400ff077b82 */ /* 0x001e220000000800 */
[----:B------:R-:W1:Y:S01]  /*0ed0*/  S2R R15, SR_TID.X ;  /* 0x00000000000f7919 */ /* 0x000e620000002100 */
[----:B------:R-:W-:Y:S01]  /*0ee0*/  IMAD.MOV.U32 R2, RZ, RZ, 0x3bbb989d ;  /* 0x3bbb989dff027424 */ /* 0x000fe200078e00ff */
[----:B------:R-:W2:Y:S01]  /*0ef0*/  LDCU.64 UR4, c[0x0][0x380] ;  /* 0x00007000ff0477ac */ /* 0x000ea20008000a00 */
[----:B------:R-:W-:Y:S01]  /*0f00*/  IMAD.MOV.U32 R31, RZ, RZ, 0x437c0000 ;  /* 0x437c0000ff1f7424 */ /* 0x000fe200078e00ff */
[----:B------:R-:W-:Y:S01]  /*0f10*/  SHF.R.U32.HI R6, RZ, 0x3, R8 ;  /* 0x00000003ff067819 */ /* 0x000fe20000011608 */
[C---:B------:R-:W-:Y:S02]  /*0f20*/  IMAD.SHL.U32 R0, R8.reuse, 0x10, RZ ;  /* 0x0000001008007824 */ /* 0x040fe400078e00ff */
[----:B------:R-:W3:Y:S01]  /*0f30*/  LDC.64 R4, c[0x0][0x388] ;  /* 0x0000e200ff047b82 */ /* 0x000ee20000000a00 */
[----:B------:R-:W-:-:S05]  /*0f40*/  IMAD.SHL.U32 R3, R8, 0x80, RZ ;  /* 0x0000008008037824 */ /* 0x000fca00078e00ff */
[----:B------:R-:W-:-:S04]  /*0f50*/  LOP3.LUT R30, R3, 0x380, RZ, 0xc0, !PT ;  /* 0x00000380031e7812 */ /* 0x000fc800078ec0ff */
[----:B------:R-:W-:Y:S01]  /*0f60*/  LOP3.LUT R30, R30, 0x7c, RZ, 0xfc, !PT ;  /* 0x0000007c1e1e7812 */ /* 0x000fe200078efcff */
[----:B--2---:R-:W-:Y:S01]  /*0f70*/  UIADD3 UR4, UP0, UPT, UR4, 0x8, URZ ;  /* 0x0000000804047890 */ /* 0x004fe2000ff1e0ff */
[----:B0-----:R-:W-:-:S03]  /*0f80*/  FMUL R7, R7, -2 ;  /* 0xc000000007077820 */ /* 0x001fc60000400000 */
[----:B------:R-:W-:Y:S01]  /*0f90*/  UIADD3.X UR5, UPT, UPT, URZ, UR5, URZ, UP0, !UPT ;  /* 0x00000005ff057290 */ /* 0x000fe200087fe4ff */
[----:B------:R-:W-:-:S04]  /*0fa0*/  FFMA.SAT R2, R7, R2, 0.5 ;  /* 0x3f00000007027423 */ /* 0x000fc80000002002 */
[----:B------:R-:W-:Y:S01]  /*0fb0*/  FFMA.RM R31, R2, R31, 12582913 ;  /* 0x4b400001021f7423 */ /* 0x000fe2000000401f */
[----:B------:R-:W-:Y:S01]  /*0fc0*/  LOP3.LUT R2, R0, 0x3fff80, RZ, 0xc0, !PT ;  /* 0x003fff8000027812 */ /* 0x000fe200078ec0ff */
[--C-:B-1----:R-:W-:Y:S02]  /*0fd0*/  IMAD R0, R8, UR8, R15.reuse ;  /* 0x0000000808007c24 */ /* 0x102fe4000f8e020f */
[----:B------:R-:W-:Y:S01]  /*0fe0*/  IMAD R12, R6, 0x7f, R15 ;  /* 0x0000007f060c7824 */ /* 0x000fe200078e020f */
[----:B------:R-:W-:Y:S01]  /*0ff0*/  LOP3.LUT R6, R3, 0xfffffc00, RZ, 0xc0, !PT ;  /* 0xfffffc0003067812 */ /* 0x000fe200078ec0ff */
[----:B---3--:R-:W-:-:S04]  /*1000*/  IMAD.WIDE R8, R0, 0x30, R4 ;  /* 0x0000003000087825 */ /* 0x008fc800078e0204 */
[--C-:B------:R-:W-:Y:S01]  /*1010*/  IMAD.IADD R2, R2, 0x1, R15.reuse ;  /* 0x0000000102027824 */ /* 0x100fe200078e020f */
[----:B------:R0:W-:Y:S01]  /*1020*/  STG.E.64 desc[UR6][R8.64+0x18], RZ ;  /* 0x000018ff08007986 */ /* 0x0001e2000c101b06 */
[----:B------:R-:W-:Y:S02]  /*1030*/  LOP3.LUT R15, R3, 0x1, R15, 0xf8, !PT ;  /* 0x00000001030f7812 */ /* 0x000fe400078ef80f */
[----:B------:R-:W-:Y:S01]  /*1040*/  IMAD.SHL.U32 R4, R2, 0x400, RZ ;  /* 0x0000040002047824 */ /* 0x000fe200078e00ff */
[----:B------:R0:W-:Y:S02]  /*1050*/  STG.E desc[UR6][R8.64+0x20], RZ ;  /* 0x000020ff08007986 */ /* 0x0001e4000c101906 */
[----:B------:R-:W-:Y:S02]  /*1060*/  IMAD.U32 R3, R12, 0x400, R15 ;  /* 0x000004000c037824 */ /* 0x000fe400078e000f */
[----:B------:R0:W-:Y:S01]  /*1070*/  STG.E.64 desc[UR6][R8.64+0x28], RZ ;  /* 0x000028ff08007986 */ /* 0x0001e2000c101b06 */
[----:B------:R-:W-:-:S02]  /*1080*/  VIADD R10, R4, 0xffc00 ;  /* 0x000ffc00040a7836 */ /* 0x000fc40000000000 */
[----:B------:R-:W-:Y:S02]  /*1090*/  VIADD R5, R4, 0x400 ;  /* 0x0000040004057836 */ /* 0x000fe40000000000 */
[C---:B------:R-:W-:Y:S01]  /*10a0*/  FADD R4, R31.reuse, -12583039 ;  /* 0xcb40007f1f047421 */ /* 0x040fe20000000000 */
[----:B------:R-:W-:Y:S01]  /*10b0*/  IMAD.SHL.U32 R31, R31, 0x800000, RZ ;  /* 0x008000001f1f7824 */ /* 0x000fe200078e00ff */
[----:B------:R-:W-:Y:S02]  /*10c0*/  LOP3.LUT R13, R10, 0xffc00, RZ, 0xc0, !PT ;  /* 0x000ffc000a0d7812 */ /* 0x000fe400078ec0ff */
[----:B------:R-:W-:Y:S01]  /*10d0*/  LOP3.LUT R11, R5, 0xffc00, RZ, 0xc0, !PT ;  /* 0x000ffc00050b7812 */ /* 0x000fe200078ec0ff */
[----:B------:R-:W-:Y:S01]  /*10e0*/  FFMA R10, R7, 1.4426950216293334961, -R4 ;  /* 0x3fb8aa3b070a7823 */ /* 0x000fe20000000804 */
[----:B------:R-:W-:Y:S02]  /*10f0*/  IADD3 R4, PT, PT, R15, 0x3ff, -R6 ;  /* 0x000003ff0f047810 */ /* 0x000fe40007ffe806 */
[CC--:B------:R-:W-:Y:S01]  /*1100*/  IADD3 R5, PT, PT, -R6.reuse, R15.reuse, R13 ;  /* 0x0000000f06057210 */ /* 0x0c0fe20007ffe10d */
[----:B------:R-:W-:Y:S01]  /*1110*/  FFMA R7, R7, 1.925963033500011079e-08, R10 ;  /* 0x32a5706007077823 */ /* 0x000fe2000000000a */
[----:B------:R-:W-:Y:S01]  /*1120*/  IADD3 R6, PT, PT, -R6, R15, R11 ;  /* 0x0000000f06067210 */ /* 0x000fe20007ffe10b */
[----:B------:R-:W-:-:S02]  /*1130*/  IMAD.U32 R10, RZ, RZ, UR4 ;  /* 0x00000004ff0a7e24 */ /* 0x000fc4000f8e00ff */
[----:B------:R-:W-:Y:S01]  /*1140*/  IMAD.U32 R11, RZ, RZ, UR5 ;  /* 0x00000005ff0b7e24 */ /* 0x000fe2000f8e00ff */
[----:B0-----:R-:W-:Y:S06]  /*1150*/  BAR.SYNC.DEFER_BLOCKING 0x0 ;  /* 0x0000000000007b1d */ /* 0x001fec0000010000 */
.L_x_30:
[----:B------:R-:W2:Y:S04]  /*1160*/  LDG.E.64 R24, desc[UR6][R8.64] ;  /* 0x0000000608187981 */ /* 0x000ea8000c1e1b00 */
[----:B------:R-:W3:Y:S04]  /*1170*/  LDG.E.64 R12, desc[UR6][R8.64+0x10] ;  /* 0x00001006080c7981 */ /* 0x000ee8000c1e1b00 */
[----:B------:R-:W4:Y:S01]  /*1180*/  LDG.E.64 R14, desc[UR6][R8.64+0x8] ;  /* 0x00000806080e7981 */ /* 0x000f22000c1e1b00 */
[----:B------:R-:W-:Y:S01]  /*1190*/  VIADD R22, R4, 0xfffffc02 ;  /* 0xfffffc0204167836 */ /* 0x000fe20000000000 */
[----:B------:R-:W-:Y:S01]  /*11a0*/  SHF.R.S32.HI R23, RZ, 0x1f, R4 ;  /* 0x0000001fff177819 */ /* 0x000fe20000011404 */
[----:B------:R-:W-:-:S03]  /*11b0*/  IMAD.WIDE R28, R5, 0x4, R10 ;  /* 0x00000004051c7825 */ /* 0x000fc600078e020a */
[----:B------:R-:W-:Y:S02]  /*11c0*/  SHF.R.S32.HI R21, RZ, 0x1f, R22 ;  /* 0x0000001fff157819 */ /* 0x000fe40000011416 */
        /* <DEDUP_REMOVED lines=10> */
[----:B------:R-:W-:Y:S02]  /*1270*/  IMAD.SHL.U32 R19, R25, 0x2, RZ ;  /* 0x0000000219137824 */ /* 0x000fe400078e00ff */
[----:B----4-:R-:W-:-:S03]  /*1280*/  IMAD.MOV.U32 R20, RZ, RZ, R15 ;  /* 0x000000ffff147224 */ /* 0x010fc600078e000f */
[----:B------:R-:W-:Y:S01]  /*1290*/  LOP3.LUT R18, R25, R19, R18, 0x96, !PT ;  /* 0x0000001319127212 */ /* 0x000fe200078e9612 */
[----:B------:R-:W-:Y:S01]  /*12a0*/  IMAD.MOV.U32 R25, RZ, RZ, R14 ;  /* 0x000000ffff197224 */ /* 0x000fe200078e000e */
[----:B------:R-:W-:Y:S01]  /*12b0*/  LEA.HI R19, R21, R22, RZ, 0xa ;  /* 0x0000001615137211 */ /* 0x000fe200078f50ff */
[----:B------:R-:W-:Y:S01]  /*12c0*/  IMAD.MOV.U32 R21, RZ, RZ, R12 ;  /* 0x000000ffff157224 */ /* 0x000fe200078e000c */
[----:B------:R-:W-:Y:S02]  /*12d0*/  LOP3.LUT R27, R18, R13, RZ, 0x3c, !PT ;  /* 0x0000000d121b7212 */ /* 0x000fe400078e3cff */
[----:B------:R-:W-:Y:S01]  /*12e0*/  LOP3.LUT R19, R19, 0xfffffc00, RZ, 0xc0, !PT ;  /* 0xfffffc0013137812 */ /* 0x000fe200078ec0ff */
[----:B------:R-:W-:Y:S04]  /*12f0*/  STG.E.64 desc[UR6][R8.64], R24 ;  /* 0x0000001808007986 */ /* 0x000fe8000c101b06 */
[----:B------:R-:W-:Y:S01]  /*1300*/  IMAD.IADD R19, R22, 0x1, -R19 ;  /* 0x0000000116137824 */ /* 0x000fe200078e0a13 */
[----:B------:R-:W-:Y:S03]  /*1310*/  STG.E.64 desc[UR6][R8.64+0x10], R26 ;  /* 0x0000101a08007986 */ /* 0x000fe6000c101b06 */
[----:B------:R-:W-:Y:S01]  /*1320*/  IMAD R19, R2, 0x400, R19 ;  /* 0x0000040002137824 */ /* 0x000fe200078e0213 */
[----:B------:R1:W-:Y:S03]  /*1330*/  STG.E.64 desc[UR6][R8.64+0x8], R20 ;  /* 0x0000081408007986 */ /* 0x0003e6000c101b06 */
[----:B0-----:R-:W-:Y:S01]  /*1340*/  IMAD.WIDE R32, R19, 0x4, R16 ;  /* 0x0000000413207825 */ /* 0x001fe200078e0210 */
[----:B------:R0:W2:Y:S03]  /*1350*/  LDG.E R29, desc[UR6][R28.64+-0x8] ;  /* 0xfffff8061c1d7981 */ /* 0x0000a6000c1e1900 */
[----:B------:R-:W-:-:S02]  /*1360*/  IMAD.WIDE R18, R6, 0x4, R10 ;  /* 0x0000000406127825 */ /* 0x000fc400078e020a */
[----:B------:R-:W2:Y:S02]  /*1370*/  LDG.E R32, desc[UR6][R32.64] ;  /* 0x0000000620207981 */ /* 0x000ea4000c1e1900 */
[----:B------:R-:W-:Y:S02]  /*1380*/  IMAD.WIDE R34, R23, 0x4, R16 ;  /* 0x0000000417227825 */ /* 0x000fe400078e0210 */
[----:B------:R-:W2:Y:S02]  /*1390*/  LDG.E R22, desc[UR6][R18.64+-0x8] ;  /* 0xfffff80612167981 */ /* 0x000ea4000c1e1900 */
[----:B-1----:R-:W-:Y:S02]  /*13a0*/  IMAD.WIDE R20, R3, 0x4, R10 ;  /* 0x0000000403147825 */ /* 0x002fe400078e020a */
[----:B------:R-:W3:Y:S04]  /*13b0*/  LDG.E R34, desc[UR6][R34.64] ;  /* 0x0000000622227981 */ /* 0x000ee8000c1e1900 */
[----:B------:R-:W4:Y:S01]  /*13c0*/  LDG.E R26, desc[UR6][R20.64+-0x8] ;  /* 0xfffff806141a7981 */ /* 0x000f22000c1e1900 */
[----:B------:R-:W-:Y:S01]  /*13d0*/  IMAD.IADD R25, R27, 0x1, R24 ;  /* 0x000000011b197824 */ /* 0x000fe200078e0218 */
[----:B------:R-:W-:Y:S04]  /*13e0*/  BSSY.RECONVERGENT B0, `(.L_x_26) ;  /* 0x0000012000007945 */ /* 0x000fe80003800200 */
[----:B------:R-:W-:Y:S01]  /*13f0*/  I2FP.F32.U32 R25, R25 ;  /* 0x0000001900197245 */ /* 0x000fe20000201000 */
[----:B0-----:R-:W-:Y:S01]  /*1400*/  IMAD.MOV.U32 R28, RZ, RZ, 0x3f800000 ;  /* 0x3f800000ff1c7424 */ /* 0x001fe200078e00ff */
[----:B--2---:R-:W-:-:S05]  /*1410*/  IADD3 R23, PT, PT, R32, R29, R22 ;  /* 0x0000001d20177210 */ /* 0x004fca0007ffe016 */
[----:B---3--:R-:W-:-:S04]  /*1420*/  IMAD.IADD R23, R34, 0x1, R23 ;  /* 0x0000000122177824 */ /* 0x008fc800078e0217 */
[----:B----4-:R-:W-:Y:S02]  /*1430*/  IMAD R36, R26, R23, RZ ;  /* 0x000000171a247224 */ /* 0x010fe400078e02ff */
[----:B------:R-:W0:Y:S03]  /*1440*/  LDC.64 R22, c[0x0][0x388] ;  /* 0x0000e200ff167b82 */ /* 0x000e260000000a00 */
[----:B------:R-:W-:Y:S02]  /*1450*/  ISETP.GE.AND P0, PT, R36, 0x1, PT ;  /* 0x000000012400780c */ /* 0x000fe40003f06270 */
[----:B------:R-:W-:-:S04]  /*1460*/  SHF.R.S32.HI R36, RZ, 0x1f, R36 ;  /* 0x0000001fff247819 */ /* 0x000fc80000011424 */
[----:B------:R-:W-:-:S04]  /*1470*/  SEL R36, R36, 0x1, !P0 ;  /* 0x0000000124247807 */ /* 0x000fc80004000000 */
[----:B------:R-:W-:Y:S01]  /*1480*/  ISETP.GE.AND P0, PT, R36, RZ, PT ;  /* 0x000000ff2400720c */ /* 0x000fe20003f06270 */
[----:B------:R-:W-:-:S04]  /*1490*/  IMAD.MOV.U32 R32, RZ, RZ, 0x2f800000 ;  /* 0x2f800000ff207424 */ /* 0x000fc800078e00ff */
[----:B------:R-:W-:-:S08]  /*14a0*/  FFMA R25, R25, R32, 1.1641532182693481445e-10 ;  /* 0x2f00000019197423 */ /* 0x000fd00000000020 */
[----:B------:R-:W-:Y:S05]  /*14b0*/  @!P0 BRA `(.L_x_27) ;  /* 0x0000000000108947 */ /* 0x000fea0003800000 */
[----:B------:R-:W-:Y:S01]  /*14c0*/  ISETP.NE.AND P0, PT, R36, RZ, PT ;  /* 0x000000ff2400720c */ /* 0x000fe20003f05270 */
[----:B------:R-:W-:-:S12]  /*14d0*/  IMAD.MOV.U32 R28, RZ, RZ, 0x3f000000 ;  /* 0x3f000000ff1c7424 */ /* 0x000fd800078e00ff */
[----:B------:R-:W1:Y:S02]  /*14e0*/  @P0 MUFU.EX2 R34, R7 ;  /* 0x0000000700220308 */ /* 0x000e640000000800 */
[----:B-1----:R-:W-:-:S07]  /*14f0*/  @P0 FMUL R28, R31, R34 ;  /* 0x000000221f1c0220 */ /* 0x002fce0000400000 */
.L_x_27:
[----:B------:R-:W-:Y:S05]  /*1500*/  BSYNC.RECONVERGENT B0 ;  /* 0x0000000000007941 */ /* 0x000fea0003800200 */
.L_x_26:
[----:B------:R-:W-:Y:S01]  /*1510*/  FSETP.GT.AND P0, PT, R28, R25, PT ;  /* 0x000000191c00720b */ /* 0x000fe20003f04000 */
[----:B0-----:R-:W-:-:S12]  /*1520*/  IMAD.WIDE R22, R0, 0x30, R22 ;  /* 0x0000003000167825 */ /* 0x001fd800078e0216 */
[----:B------:R-:W-:-:S05]  /*1530*/  @P0 IMAD.MOV R33, RZ, RZ, -R26 ;  /* 0x000000ffff210224 */ /* 0x000fca00078e0a1a */
[----:B------:R0:W-:Y:S04]  /*1540*/  @P0 STG.E desc[UR6][R20.64+-0x8], R33 ;  /* 0xfffff82114000986 */ /* 0x0001e8000c101906 */
[----:B------:R-:W2:Y:S04]  /*1550*/  @P0 LDG.E.64 R24, desc[UR6][R22.64] ;  /* 0x0000000616180981 */ /* 0x000ea8000c1e1b00 */
[----:B------:R-:W3:Y:S04]  /*1560*/  @P0 LDG.E.64 R26, desc[UR6][R22.64+0x10] ;  /* 0x00001006161a0981 */ /* 0x000ee8000c1e1b00 */
[----:B------:R-:W4:Y:S01]  /*1570*/  @P0 LDG.E.64 R28, desc[UR6][R22.64+0x8] ;  /* 0x00000806161c0981 */ /* 0x000f22000c1e1b00 */
[----:B--2---:R-:W-:-:S02]  /*1580*/  @P0 IMAD.MOV.U32 R14, RZ, RZ, R25 ;  /* 0x000000ffff0e0224 */ /* 0x004fc400078e0019 */
[----:B---3--:R-:W-:-:S03]  /*1590*/  IMAD.SHL.U32 R34, R27, 0x10, RZ ;  /* 0x000000101b227824 */ /* 0x008fc600078e00ff */
[----:B------:R-:W-:Y:S01]  /*15a0*/  SHF.R.U32.HI R25, RZ, 0x2, R14 ;  /* 0x00000002ff197819 */ /* 0x000fe2000001160e */
[----:B------:R-:W-:Y:S02]  /*15b0*/  @P0 IMAD.MOV.U32 R13, RZ, RZ, R26 ;  /* 0x000000ffff0d0224 */ /* 0x000fe400078e001a */
[----:B----4-:R-:W-:Y:S01]  /*15c0*/  @P0 IMAD.MOV.U32 R12, RZ, RZ, R29 ;  /* 0x000000ffff0c0224 */ /* 0x010fe200078e001d */
[----:B------:R-:W-:Y:S01]  /*15d0*/  LOP3.LUT R25, R25, R14, RZ, 0x3c, !PT ;  /* 0x0000000e19197212 */ /* 0x000fe200078e3cff */
[----:B------:R-:W-:-:S03]  /*15e0*/  @P0 IMAD.MOV.U32 R15, RZ, RZ, R28 ;  /* 0x000000ffff0f0224 */ /* 0x000fc600078e001c */
[----:B------:R-:W-:Y:S01]  /*15f0*/  STG.E.64 desc[UR6][R22.64+0x8], R12 ;  /* 0x0000080c16007986 */ /* 0x000fe2000c101b06 */
[----:B------:R-:W-:-:S05]  /*1600*/  IMAD.SHL.U32 R14, R25, 0x2, RZ ;  /* 0x00000002190e7824 */ /* 0x000fca00078e00ff */
[----:B------:R-:W-:Y:S01]  /*1610*/  LOP3.LUT R34, R25, R14, R34, 0x96, !PT ;  /* 0x0000000e19227212 */ /* 0x000fe200078e9622 */
[----:B------:R-:W-:-:S05]  /*1620*/  VIADD R14, R4, 0xfffffc04 ;  /* 0xfffffc04040e7836 */ /* 0x000fca0000000000 */
[----:B------:R-:W-:-:S04]  /*1630*/  SHF.R.S32.HI R25, RZ, 0x1f, R14 ;  /* 0x0000001fff197819 */ /* 0x000fc8000001140e */
[----:B------:R-:W-:-:S04]  /*1640*/  LEA.HI R25, R25, R14, RZ, 0xa ;  /* 0x0000000e19197211 */ /* 0x000fc800078f50ff */
[----:B------:R-:W-:-:S05]  /*1650*/  LOP3.LUT R25, R25, 0xfffffc00, RZ, 0xc0, !PT ;  /* 0xfffffc0019197812 */ /* 0x000fca00078ec0ff */
[----:B------:R-:W-:Y:S02]  /*1660*/  IMAD.IADD R25, R14, 0x1, -R25 ;  /* 0x000000010e197824 */ /* 0x000fe400078e0a19 */
[----:B------:R-:W-:Y:S02]  /*1670*/  VIADD R14, R4, 0x2 ;  /* 0x00000002040e7836 */ /* 0x000fe40000000000 */
[----:B------:R-:W-:-:S03]  /*1680*/  IMAD R25, R2, 0x400, R25 ;  /* 0x0000040002197824 */ /* 0x000fc600078e0219 */
[----:B0-----:R-:W-:Y:S01]  /*1690*/  SHF.R.S32.HI R33, RZ, 0x1f, R14 ;  /* 0x0000001fff217819 */ /* 0x001fe2000001140e */
[----:B------:R-:W-:Y:S01]  /*16a0*/  IMAD.WIDE R28, R25, 0x4, R16 ;  /* 0x00000004191c7825 */ /* 0x000fe200078e0210 */
[----:B------:R-:W-:Y:S02]  /*16b0*/  LOP3.LUT R25, R34, R27, RZ, 0x3c, !PT ;  /* 0x0000001b22197212 */ /* 0x000fe400078e3cff */
[----:B------:R-:W-:-:S04]  /*16c0*/  LEA.HI R33, R33, R14, RZ, 0xa ;  /* 0x0000000e21217211 */ /* 0x000fc800078f50ff */
[----:B------:R-:W-:-:S05]  /*16d0*/  LOP3.LUT R33, R33, 0xfffffc00, RZ, 0xc0, !PT ;  /* 0xfffffc0021217812 */ /* 0x000fca00078ec0ff */
[----:B------:R-:W-:Y:S02]  /*16e0*/  IMAD.IADD R33, R14, 0x1, -R33 ;  /* 0x000000010e217824 */ /* 0x000fe400078e0a21 */
[----:B------:R-:W-:Y:S02]  /*16f0*/  VIADD R14, R24, 0x587c5 ;  /* 0x000587c5180e7836 */ /* 0x000fe40000000000 */
[----:B------:R-:W-:Y:S02]  /*1700*/  IMAD R33, R2, 0x400, R33 ;  /* 0x0000040002217824 */ /* 0x000fe400078e0221 */
[----:B------:R-:W-:Y:S01]  /*1710*/  IMAD.MOV.U32 R24, RZ, RZ, R27 ;  /* 0x000000ffff187224 */ /* 0x000fe200078e001b */
[----:B------:R0:W-:Y:S01]  /*1720*/  STG.E.64 desc[UR6][R22.64], R14 ;  /* 0x0000000e16007986 */ /* 0x0001e2000c101b06 */
[----:B------:R-:W-:-:S03]  /*1730*/  IMAD.WIDE R26, R33, 0x4, R16 ;  /* 0x00000004211a7825 */ /* 0x000fc600078e0210 */
[----:B------:R1:W-:Y:S01]  /*1740*/  STG.E.64 desc[UR6][R22.64+0x10], R24 ;  /* 0x0000101816007986 */ /* 0x0003e2000c101b06 */
[----:B------:R-:W-:-:S03]  /*1750*/  IMAD.WIDE R16, R5, 0x4, R10 ;  /* 0x0000000405107825 */ /* 0x000fc600078e020a */
[----:B------:R-:W2:Y:S04]  /*1760*/  LDG.E R18, desc[UR6][R18.64] ;  /* 0x0000000612127981 */ /* 0x000ea8000c1e1900 */
[----:B------:R-:W2:Y:S04]  /*1770*/  LDG.E R28, desc[UR6][R28.64] ;  /* 0x000000061c1c7981 */ /* 0x000ea8000c1e1900 */
[----:B------:R-:W2:Y:S04]  /*1780*/  LDG.E R17, desc[UR6][R16.64] ;  /* 0x0000000610117981 */ /* 0x000ea8000c1e1900 */
[----:B------:R-:W3:Y:S04]  /*1790*/  LDG.E R26, desc[UR6][R26.64] ;  /* 0x000000061a1a7981 */ /* 0x000ee8000c1e1900 */
[----:B------:R-:W4:Y:S01]  /*17a0*/  LDG.E R34, desc[UR6][R20.64] ;  /* 0x0000000614227981 */ /* 0x000f22000c1e1900 */
[----:B0-----:R-:W-:Y:S01]  /*17b0*/  IMAD.IADD R14, R25, 0x1, R14 ;  /* 0x00000001190e7824 */ /* 0x001fe200078e020e */
[----:B------:R-:W-:Y:S01]  /*17c0*/  BSSY.RECONVERGENT B0, `(.L_x_28) ;  /* 0x0000010000007945 */ /* 0x000fe20003800200 */
[----:B------:R-:W-:-:S03]  /*17d0*/  IMAD.MOV.U32 R12, RZ, RZ, 0x3f800000 ;  /* 0x3f800000ff0c7424 */ /* 0x000fc600078e00ff */
[----:B------:R-:W-:-:S05]  /*17e0*/  I2FP.F32.U32 R13, R14 ;  /* 0x0000000e000d7245 */ /* 0x000fca0000201000 */
[----:B------:R-:W-:Y:S01]  /*17f0*/  FFMA R13, R13, R32, 1.1641532182693481445e-10 ;  /* 0x2f0000000d0d7423 */ /* 0x000fe20000000020 */
[----:B--2---:R-:W-:-:S05]  /*1800*/  IADD3 R33, PT, PT, R28, R17, R18 ;  /* 0x000000111c217210 */ /* 0x004fca0007ffe012 */
[----:B---3--:R-:W-:-:S04]  /*1810*/  IMAD.IADD R33, R26, 0x1, R33 ;  /* 0x000000011a217824 */ /* 0x008fc800078e0221 */
[----:B----4-:R-:W-:-:S05]  /*1820*/  IMAD R33, R34, R33, RZ ;  /* 0x0000002122217224 */ /* 0x010fca00078e02ff */
[----:B------:R-:W-:Y:S02]  /*1830*/  ISETP.GE.AND P0, PT, R33, 0x1, PT ;  /* 0x000000012100780c */ /* 0x000fe40003f06270 */
[----:B------:R-:W-:-:S04]  /*1840*/  SHF.R.S32.HI R33, RZ, 0x1f, R33 ;  /* 0x0000001fff217819 */ /* 0x000fc80000011421 */
[----:B------:R-:W-:-:S04]  /*1850*/  SEL R33, R33, 0x1, !P0 ;  /* 0x0000000121217807 */ /* 0x000fc80004000000 */
[----:B------:R-:W-:-:S13]  /*1860*/  ISETP.GE.AND P0, PT, R33, RZ, PT ;  /* 0x000000ff2100720c */ /* 0x000fda0003f06270 */
[----:B-1----:R-:W-:Y:S05]  /*1870*/  @!P0 BRA `(.L_x_29) ;  /* 0x0000000000108947 */ /* 0x002fea0003800000 */
[----:B------:R-:W-:Y:S01]  /*1880*/  ISETP.NE.AND P0, PT, R33, RZ, PT ;  /* 0x000000ff2100720c */ /* 0x000fe20003f05270 */
[----:B------:R-:W-:-:S12]  /*1890*/  IMAD.MOV.U32 R12, RZ, RZ, 0x3f000000 ;  /* 0x3f000000ff0c7424 */ /* 0x000fd800078e00ff */
[----:B------:R-:W0:Y:S02]  /*18a0*/  @P0 MUFU.EX2 R14, R7 ;  /* 0x00000007000e0308 */ /* 0x000e240000000800 */
[----:B0-----:R-:W-:-:S07]  /*18b0*/  @P0 FMUL R12, R31, R14 ;  /* 0x0000000e1f0c0220 */ /* 0x001fce0000400000 */
.L_x_29:
[----:B------:R-:W-:Y:S05]  /*18c0*/  BSYNC.RECONVERGENT B0 ;  /* 0x0000000000007941 */ /* 0x000fea0003800200 */
.L_x_28:
        /* <DEDUP_REMOVED lines=11> */
.L_x_31:
        /* <DEDUP_REMOVED lines=16> */
.L_x_33:


//--------------------- .nv.global.init           --------------------------
	.section	.nv.global.init,"aw",@progbits
	.align	4
.nv.global.init:
	.type		mrg32k3aM1SubSeq,@object
	.size		mrg32k3aM1SubSeq,(mrg32k3aM2SubSeq - mrg32k3aM1SubSeq)
mrg32k3aM1SubSeq:
        /*0000*/ 	.byte	0x0b, 0xcc, 0xee, 0x04, 0x73, 0x29, 0x8b, 0x6f, 0xf6, 0x53, 0x03, 0xf6, 0x23, 0xf6, 0xea, 0xda
        /* <DEDUP_REMOVED lines=125> */
	.type		mrg32k3aM2SubSeq,@object
	.size		mrg32k3aM2SubSeq,(mrg32k3aM1 - mrg32k3aM2SubSeq)
mrg32k3aM2SubSeq:
        /* <DEDUP_REMOVED lines=126> */
	.type		mrg32k3aM1,@object
	.size		mrg32k3aM1,(mrg32k3aM1Seq - mrg32k3aM1)
mrg32k3aM1:
        /* <DEDUP_REMOVED lines=144> */
	.type		mrg32k3aM1Seq,@object
	.size		mrg32k3aM1Seq,(mrg32k3aM2 - mrg32k3aM1Seq)
mrg32k3aM1Seq:
        /* <DEDUP_REMOVED lines=144> */
	.type		mrg32k3aM2,@object
	.size		mrg32k3aM2,(mrg32k3aM2Seq - mrg32k3aM2)
mrg32k3aM2:
        /* <DEDUP_REMOVED lines=144> */
	.type		mrg32k3aM2Seq,@object
	.size		mrg32k3aM2Seq,(precalc_xorwow_matrix - mrg32k3aM2Seq)
mrg32k3aM2Seq:
        /* <DEDUP_REMOVED lines=144> */
	.type		precalc_xorwow_matrix,@object
	.size		precalc_xorwow_matrix,(precalc_xorwow_offset_matrix - precalc_xorwow_matrix)
precalc_xorwow_matrix:
        /* <DEDUP_REMOVED lines=6400> */
	.type		precalc_xorwow_offset_matrix,@object
	.size		precalc_xorwow_offset_matrix,(.L_1 - precalc_xorwow_offset_matrix)
precalc_xorwow_offset_matrix:
        /* <DEDUP_REMOVED lines=6400> */
.L_1:


//--------------------- .nv.shared.reserved.0     --------------------------
	.section	.nv.shared.reserved.0,"aw",@nobits
	.weak		__nv_reservedSMEM_offset_0_alias
	.size		__nv_reservedSMEM_offset_0_alias, 0, 64
	.other		__nv_reservedSMEM_offset_0_alias,@"STO_CUDA_RESERVED_SHARED STV_DEFAULT"
__nv_reservedSMEM_offset_0_alias:
	.zero		0
	.zero		64


//--------------------- .nv.constant0._Z19KernelMetropolisOddPiP17curandStateXORWOWf --------------------------
	.section	.nv.constant0._Z19KernelMetropolisOddPiP17curandStateXORWOWf,"a",@progbits
	.sectionflags	@""
	.align	4
.nv.constant0._Z19KernelMetropolisOddPiP17curandStateXORWOWf:
	.zero		916


//--------------------- .nv.constant0._Z20KernelMetropolisEvenPiP17curandStateXORWOWf --------------------------
	.section	.nv.constant0._Z20KernelMetropolisEvenPiP17curandStateXORWOWf,"a",@progbits
	.sectionflags	@""
	.align	4
.nv.constant0._Z20KernelMetropolisEvenPiP17curandStateXORWOWf:
	.zero		916


//--------------------- SYMBOLS --------------------------

	.type		.nv.reservedSmem.offset0,@object
	.size		.nv.reservedSmem.offset0,0x4
